	.target	sm_90a

	.elftype	@"ET_EXEC"


//--------------------- .note.nv.tkinfo           --------------------------
	.section	.note.nv.tkinfo,"",@"SHT_NOTE"
	.sectionflags	@"SHF_NOTE_NV_TKINFO"
	.tkinfo
        /*0018*/ 	.word	0x00000002
        /*0030*/ 	.string	""
        /*0030*/ 	.string	"ptxas"
        /*0030*/ 	.string	"Cuda compilation tools, release 13.0, V13.0.88"
        /*0030*/ 	.string	"Build cuda_13.0.r13.0/compiler.36424714_0"
        /*0030*/ 	.string	"-v  -suppress-debug-info  -lineinfo  -arch sm_90a "



//--------------------- .note.nv.cuinfo           --------------------------
	.section	.note.nv.cuinfo,"",@"SHT_NOTE"
	.sectionflags	@"SHF_NOTE_NV_CUINFO"
        /*0018*/ 	.short	0x0002
        /*001a*/ 	.short	0x005a
        /*001c*/ 	.short	0x0082
	.zero		2


//--------------------- .nv.info                  --------------------------
	.section	.nv.info,"",@"SHT_CUDA_INFO"
	.align	4


	//----- nvinfo : EIATTR_REGCOUNT
	.align		4
        /*0000*/ 	.byte	0x04, 0x2f
        /*0002*/ 	.short	(.L_1 - .L_0)
	.align		4
.L_0:
        /*0004*/ 	.word	index@(matmul_kernel)
        /*0008*/ 	.word	0x000000ff


	//----- nvinfo : EIATTR_FRAME_SIZE
	.align		4
.L_1:
        /*000c*/ 	.byte	0x04, 0x11
        /*000e*/ 	.short	(.L_3 - .L_2)
	.align		4
.L_2:
        /*0010*/ 	.word	index@(matmul_kernel)
        /*0014*/ 	.word	0x00000000


	//----- nvinfo : EIATTR_MIN_STACK_SIZE
	.align		4
.L_3:
        /*0018*/ 	.byte	0x04, 0x12
        /*001a*/ 	.short	(.L_5 - .L_4)
	.align		4
.L_4:
        /*001c*/ 	.word	index@(matmul_kernel)
        /*0020*/ 	.word	0x00000000
.L_5:


//--------------------- .nv.compat                --------------------------
	.section	.nv.compat,"",@"SHT_CUDA_COMPAT_INFO"
	.align	4
        /*0000*/ 	.byte	0x02, 0x09, 0x01, 0x00, 0x02, 0x02, 0x04, 0x00, 0x02, 0x05, 0x05, 0x00, 0x03, 0x07, 0x01, 0x01
        /*0010*/ 	.byte	0x02, 0x03, 0x00, 0x00, 0x02, 0x06, 0x01, 0x00, 0x04, 0x0b, 0x08, 0x00, 0x00, 0x00, 0x00, 0x00
        /*0020*/ 	.byte	0x00, 0x00, 0x00, 0x00


//--------------------- .nv.info.matmul_kernel    --------------------------
	.section	.nv.info.matmul_kernel,"",@"SHT_CUDA_INFO"
	.sectionflags	@""
	.align	4


	//----- nvinfo : EIATTR_CUDA_API_VERSION
	.align		4
        /*0000*/ 	.byte	0x04, 0x37
        /*0002*/ 	.short	(.L_7 - .L_6)
.L_6:
        /*0004*/ 	.word	0x00000082


	//----- nvinfo : EIATTR_KPARAM_INFO
	.align		4
.L_7:
        /*0008*/ 	.byte	0x04, 0x17
        /*000a*/ 	.short	(.L_9 - .L_8)
.L_8:
        /*000c*/ 	.word	0x00000000
        /*0010*/ 	.short	0x000d
        /*0012*/ 	.short	0x0048
        /*0014*/ 	.byte	0x00, 0xf4, 0x21, 0x00


	//----- nvinfo : EIATTR_KPARAM_INFO
	.align		4
.L_9:
        /*0018*/ 	.byte	0x04, 0x17
        /*001a*/ 	.short	(.L_11 - .L_10)
.L_10:
        /*001c*/ 	.word	0x00000000
        /*0020*/ 	.short	0x000c
        /*0022*/ 	.short	0x0040
        /*0024*/ 	.byte	0x00, 0xf4, 0x21, 0x00


	//----- nvinfo : EIATTR_KPARAM_INFO
	.align		4
.L_11:
        /*0028*/ 	.byte	0x04, 0x17
        /*002a*/ 	.short	(.L_13 - .L_12)
.L_12:
        /*002c*/ 	.word	0x00000000
        /*0030*/ 	.short	0x000b
        /*0032*/ 	.short	0x0038
        /*0034*/ 	.byte	0x00, 0xf0, 0x11, 0x00


	//----- nvinfo : EIATTR_KPARAM_INFO
	.align		4
.L_13:
        /*0038*/ 	.byte	0x04, 0x17
        /*003a*/ 	.short	(.L_15 - .L_14)
.L_14:
        /*003c*/ 	.word	0x00000000
        /*0040*/ 	.short	0x000a
        /*0042*/ 	.short	0x0034
        /*0044*/ 	.byte	0x00, 0xf0, 0x11, 0x00


	//----- nvinfo : EIATTR_KPARAM_INFO
	.align		4
.L_15:
        /*0048*/ 	.byte	0x04, 0x17
        /*004a*/ 	.short	(.L_17 - .L_16)
.L_16:
        /*004c*/ 	.word	0x00000000
        /*0050*/ 	.short	0x0009
        /*0052*/ 	.short	0x0030
        /*0054*/ 	.byte	0x00, 0xf0, 0x11, 0x00


	//----- nvinfo : EIATTR_KPARAM_INFO
	.align		4
.L_17:
        /*0058*/ 	.byte	0x04, 0x17
        /*005a*/ 	.short	(.L_19 - .L_18)
.L_18:
        /*005c*/ 	.word	0x00000000
        /*0060*/ 	.short	0x0008
        /*0062*/ 	.short	0x002c
        /*0064*/ 	.byte	0x00, 0xf0, 0x11, 0x00


	//----- nvinfo : EIATTR_KPARAM_INFO
	.align		4
.L_19:
        /*0068*/ 	.byte	0x04, 0x17
        /*006a*/ 	.short	(.L_21 - .L_20)
.L_20:
        /*006c*/ 	.word	0x00000000
        /*0070*/ 	.short	0x0007
        /*0072*/ 	.short	0x0028
        /*0074*/ 	.byte	0x00, 0xf0, 0x11, 0x00


	//----- nvinfo : EIATTR_KPARAM_INFO
	.align		4
.L_21:
        /*0078*/ 	.byte	0x04, 0x17
        /*007a*/ 	.short	(.L_23 - .L_22)
.L_22:
        /*007c*/ 	.word	0x00000000
        /*0080*/ 	.short	0x0006
        /*0082*/ 	.short	0x0024
        /*0084*/ 	.byte	0x00, 0xf0, 0x11, 0x00


	//----- nvinfo : EIATTR_KPARAM_INFO
	.align		4
.L_23:
        /*0088*/ 	.byte	0x04, 0x17
        /*008a*/ 	.short	(.L_25 - .L_24)
.L_24:
        /*008c*/ 	.word	0x00000000
        /*0090*/ 	.short	0x0005
        /*0092*/ 	.short	0x0020
        /*0094*/ 	.byte	0x00, 0xf0, 0x11, 0x00


	//----- nvinfo : EIATTR_KPARAM_INFO
	.align		4
.L_25:
        /*0098*/ 	.byte	0x04, 0x17
        /*009a*/ 	.short	(.L_27 - .L_26)
.L_26:
        /*009c*/ 	.word	0x00000000
        /*00a0*/ 	.short	0x0004
        /*00a2*/ 	.short	0x001c
        /*00a4*/ 	.byte	0x00, 0xf0, 0x11, 0x00


	//----- nvinfo : EIATTR_KPARAM_INFO
	.align		4
.L_27:
        /*00a8*/ 	.byte	0x04, 0x17
        /*00aa*/ 	.short	(.L_29 - .L_28)
.L_28:
        /*00ac*/ 	.word	0x00000000
        /*00b0*/ 	.short	0x0003
        /*00b2*/ 	.short	0x0018
        /*00b4*/ 	.byte	0x00, 0xf0, 0x11, 0x00


	//----- nvinfo : EIATTR_KPARAM_INFO
	.align		4
.L_29:
        /*00b8*/ 	.byte	0x04, 0x17
        /*00ba*/ 	.short	(.L_31 - .L_30)
.L_30:
        /*00bc*/ 	.word	0x00000000
        /*00c0*/ 	.short	0x0002
        /*00c2*/ 	.short	0x0010
        /*00c4*/ 	.byte	0x00, 0xf4, 0x21, 0x00


	//----- nvinfo : EIATTR_KPARAM_INFO
	.align		4
.L_31:
        /*00c8*/ 	.byte	0x04, 0x17
        /*00ca*/ 	.short	(.L_33 - .L_32)
.L_32:
        /*00cc*/ 	.word	0x00000000
        /*00d0*/ 	.short	0x0001
        /*00d2*/ 	.short	0x0008
        /*00d4*/ 	.byte	0x00, 0xf4, 0x21, 0x00


	//----- nvinfo : EIATTR_KPARAM_INFO
	.align		4
.L_33:
        /*00d8*/ 	.byte	0x04, 0x17
        /*00da*/ 	.short	(.L_35 - .L_34)
.L_34:
        /*00dc*/ 	.word	0x00000000
        /*00e0*/ 	.short	0x0000
        /*00e2*/ 	.short	0x0000
        /*00e4*/ 	.byte	0x00, 0xf4, 0x21, 0x00


	//----- nvinfo : EIATTR_EXPLICIT_CLUSTER
	.align		4
.L_35:
        /*00e8*/ 	.byte	0x01, 0x3e
	.zero		2


	//----- nvinfo : EIATTR_CTA_PER_CLUSTER
	.align		4
        /*00ec*/ 	.byte	0x04, 0x3d
        /*00ee*/ 	.short	(.L_37 - .L_36)
.L_36:
        /*00f0*/ 	.word	0x00000002
        /*00f4*/ 	.word	0x00000001
        /*00f8*/ 	.word	0x00000001


	//----- nvinfo : EIATTR_SPARSE_MMA_MASK
	.align		4
.L_37:
        /*00fc*/ 	.byte	0x03, 0x50
        /*00fe*/ 	.short	0x0000


	//----- nvinfo : EIATTR_MAXREG_COUNT
	.align		4
        /*0100*/ 	.byte	0x03, 0x1b
        /*0102*/ 	.short	0x00ff


	//----- nvinfo : EIATTR_NUM_BARRIERS
	.align		4
        /*0104*/ 	.byte	0x02, 0x4c
        /*0106*/ 	.byte	0x01
	.zero		1


	//----- nvinfo : EIATTR_MERCURY_ISA_VERSION
	.align		4
        /*0108*/ 	.byte	0x03, 0x5f
        /*010a*/ 	.short	0x0101


	//----- nvinfo : EIATTR_EXIT_INSTR_OFFSETS
	.align		4
        /*010c*/ 	.byte	0x04, 0x1c
        /*010e*/ 	.short	(.L_39 - .L_38)


	//   ....[0]....
.L_38:
        /*0110*/ 	.word	0x00009860


	//   ....[1]....
        /*0114*/ 	.word	0x00009890


	//----- nvinfo : EIATTR_REQNTID
	.align		4
.L_39:
        /*0118*/ 	.byte	0x04, 0x10
        /*011a*/ 	.short	(.L_41 - .L_40)
.L_40:
        /*011c*/ 	.word	0x00000080
        /*0120*/ 	.word	0x00000001
        /*0124*/ 	.word	0x00000001


	//----- nvinfo : EIATTR_CBANK_PARAM_SIZE
	.align		4
.L_41:
        /*0128*/ 	.byte	0x03, 0x19
        /*012a*/ 	.short	0x0050


	//----- nvinfo : EIATTR_PARAM_CBANK
	.align		4
        /*012c*/ 	.byte	0x04, 0x0a
        /*012e*/ 	.short	(.L_43 - .L_42)
	.align		4
.L_42:
        /*0130*/ 	.word	index@(.nv.constant0.matmul_kernel)
        /*0134*/ 	.short	0x0210
        /*0136*/ 	.short	0x0050


	//----- nvinfo : EIATTR_SW_WAR
	.align		4
.L_43:
        /*0138*/ 	.byte	0x04, 0x36
        /*013a*/ 	.short	(.L_45 - .L_44)
.L_44:
        /*013c*/ 	.word	0x00000008
.L_45:


//--------------------- .nv.callgraph             --------------------------
	.section	.nv.callgraph,"",@"SHT_CUDA_CALLGRAPH"
	.align	4
	.sectionentsize	8
	.align		4
        /*0000*/ 	.word	0x00000000
	.align		4
        /*0004*/ 	.word	0xffffffff
	.align		4
        /*0008*/ 	.word	0x00000000
	.align		4
        /*000c*/ 	.word	0xfffffffe
	.align		4
        /*0010*/ 	.word	0x00000000
	.align		4
        /*0014*/ 	.word	0xfffffffd
	.align		4
        /*0018*/ 	.word	0x00000000
	.align		4
        /*001c*/ 	.word	0xfffffffc


//--------------------- .text.matmul_kernel       --------------------------
	.section	.text.matmul_kernel,"ax",@progbits
	.align	128
        .global         matmul_kernel
        .type           matmul_kernel,@function
        .size           matmul_kernel,(.L_x_3 - matmul_kernel)
        .other          matmul_kernel,@"STO_CUDA_ENTRY STV_DEFAULT"
matmul_kernel:
.text.matmul_kernel:
[----:B------:R-:W-:Y:S08]  /*0000*/  LDC R1, c[0x0][0x28] ;  /* 0x00000a00ff017b82 */ /* 0x000ff00000000800 */
[----:B------:R-:W0:Y:S01]  /*0010*/  LDC.64 R34, c[0x0][0x228] ;  /* 0x00008a00ff227b82 */ /* 0x000e220000000a00 */
[----:B------:R-:W1:Y:S01]  /*0020*/  S2R R251, SR_CgaCtaId ;  /* 0x0000000000fb7919 */ /* 0x000e620000008800 */
[----:B------:R-:W-:Y:S01]  /*0030*/  ULDC.64 UR14, c[0x0][0x208] ;  /* 0x00008200000e7ab9 */ /* 0x000fe20000000a00 */
[----:B------:R-:W-:-:S02]  /*0040*/  CS2R R92, SRZ ;  /* 0x00000000005c7805 */ /* 0x000fc4000001ff00 */
[----:B------:R-:W-:Y:S02]  /*0050*/  CS2R R94, SRZ ;  /* 0x00000000005e7805 */ /* 0x000fe4000001ff00 */
[----:B------:R-:W-:Y:S02]  /*0060*/  CS2R R96, SRZ ;  /* 0x0000000000607805 */ /* 0x000fe4000001ff00 */
[----:B------:R-:W-:Y:S02]  /*0070*/  CS2R R98, SRZ ;  /* 0x0000000000627805 */ /* 0x000fe4000001ff00 */
[----:B------:R-:W-:Y:S01]  /*0080*/  CS2R R100, SRZ ;  /* 0x0000000000647805 */ /* 0x000fe2000001ff00 */
[----:B------:R-:W2:Y:S01]  /*0090*/  S2UR UR4, SR_CTAID.X ;  /* 0x00000000000479c3 */ /* 0x000ea20000002500 */
[----:B------:R-:W-:Y:S02]  /*00a0*/  CS2R R102, SRZ ;  /* 0x0000000000667805 */ /* 0x000fe4000001ff00 */
[----:B------:R-:W-:-:S02]  /*00b0*/  CS2R R104, SRZ ;  /* 0x0000000000687805 */ /* 0x000fc4000001ff00 */
[----:B------:R-:W-:Y:S02]  /*00c0*/  CS2R R106, SRZ ;  /* 0x00000000006a7805 */ /* 0x000fe4000001ff00 */
[----:B------:R-:W-:Y:S02]  /*00d0*/  CS2R R108, SRZ ;  /* 0x00000000006c7805 */ /* 0x000fe4000001ff00 */
[----:B------:R-:W-:Y:S02]  /*00e0*/  CS2R R110, SRZ ;  /* 0x00000000006e7805 */ /* 0x000fe4000001ff00 */
[----:B------:R-:W-:Y:S02]  /*00f0*/  CS2R R44, SRZ ;  /* 0x00000000002c7805 */ /* 0x000fe4000001ff00 */
        /* <DEDUP_REMOVED lines=8> */
[----:B------:R-:W-:Y:S01]  /*0180*/  CS2R R62, SRZ ;  /* 0x00000000003e7805 */ /* 0x000fe2000001ff00 */
[----:B0-----:R-:W-:Y:S01]  /*0190*/  VIADD R0, R35, 0xff ;  /* 0x000000ff23007836 */ /* 0x001fe20000000000 */
[----:B------:R-:W-:Y:S02]  /*01a0*/  CS2R R64, SRZ ;  /* 0x0000000000407805 */ /* 0x000fe4000001ff00 */
[----:B------:R-:W-:Y:S02]  /*01b0*/  CS2R R66, SRZ ;  /* 0x0000000000427805 */ /* 0x000fe4000001ff00 */
[----:B------:R-:W-:Y:S02]  /*01c0*/  CS2R R68, SRZ ;  /* 0x0000000000447805 */ /* 0x000fe4000001ff00 */
[----:B------:R-:W-:Y:S02]  /*01d0*/  CS2R R70, SRZ ;  /* 0x0000000000467805 */ /* 0x000fe4000001ff00 */
[----:B------:R-:W-:-:S02]  /*01e0*/  SHF.R.S32.HI R3, RZ, 0x1f, R0 ;  /* 0x0000001fff037819 */ /* 0x000fc40000011400 */
[----:B------:R-:W-:Y:S02]  /*01f0*/  CS2R R72, SRZ ;  /* 0x0000000000487805 */ /* 0x000fe4000001ff00 */
[----:B------:R-:W-:Y:S02]  /*0200*/  CS2R R74, SRZ ;  /* 0x00000000004a7805 */ /* 0x000fe4000001ff00 */
[----:B--2---:R-:W-:Y:S01]  /*0210*/  I2FP.F32.U32 R5, UR4 ;  /* 0x0000000400057c45 */ /* 0x004fe20008201000 */
[----:B------:R-:W-:Y:S01]  /*0220*/  ULDC UR4, c[0x0][0x150] ;  /* 0x0000540000047ab9 */ /* 0x000fe20000000800 */
[----:B------:R-:W-:Y:S02]  /*0230*/  LEA.HI R3, R3, R0, RZ, 0x8 ;  /* 0x0000000003037211 */ /* 0x000fe400078f40ff */
[----:B------:R-:W-:Y:S02]  /*0240*/  CS2R R76, SRZ ;  /* 0x00000000004c7805 */ /* 0x000fe4000001ff00 */
[----:B------:R-:W-:Y:S01]  /*0250*/  CS2R R78, SRZ ;  /* 0x00000000004e7805 */ /* 0x000fe2000001ff00 */
[----:B------:R-:W-:Y:S01]  /*0260*/  FMUL R5, R5, UR4 ;  /* 0x0000000405057c20 */ /* 0x000fe20008400000 */
[----:B------:R-:W-:-:S02]  /*0270*/  SHF.R.S32.HI R3, RZ, 0x8, R3 ;  /* 0x00000008ff037819 */ /* 0x000fc40000011403 */
[----:B------:R-:W-:Y:S02]  /*0280*/  CS2R R80, SRZ ;  /* 0x0000000000507805 */ /* 0x000fe4000001ff00 */
[C---:B-1----:R-:W-:Y:S01]  /*0290*/  R2UR UR4, R251.reuse ;  /* 0x00000000fb0472ca */ /* 0x042fe200000e0000 */
[----:B------:R-:W-:Y:S01]  /*02a0*/  IMAD.SHL.U32 R251, R251, 0x80, RZ ;  /* 0x00000080fbfb7824 */ /* 0x000fe200078e00ff */
[----:B------:R-:W-:Y:S01]  /*02b0*/  CS2R R82, SRZ ;  /* 0x0000000000527805 */ /* 0x000fe2000001ff00 */
[----:B------:R-:W-:Y:S01]  /*02c0*/  IMAD.SHL.U32 R4, R3, 0x8, RZ ;  /* 0x0000000803047824 */ /* 0x000fe200078e00ff */
[----:B------:R-:W0:Y:S01]  /*02d0*/  F2I.U32.TRUNC.NTZ R5, R5 ;  /* 0x0000000500057305 */ /* 0x000e22000020f000 */
[----:B------:R-:W-:Y:S02]  /*02e0*/  CS2R R84, SRZ ;  /* 0x0000000000547805 */ /* 0x000fe4000001ff00 */
[----:B------:R-:W-:Y:S02]  /*02f0*/  CS2R R86, SRZ ;  /* 0x0000000000567805 */ /* 0x000fe4000001ff00 */
[----:B------:R-:W-:-:S02]  /*0300*/  LOP3.LUT R251, R251, 0x80, RZ, 0xc0, !PT ;  /* 0x00000080fbfb7812 */ /* 0x000fc400078ec0ff */
[----:B------:R-:W-:-:S04]  /*0310*/  IABS R7, R4 ;  /* 0x0000000400077213 */ /* 0x000fc80000000000 */
[----:B------:R-:W1:Y:S01]  /*0320*/  I2F.RP R0, R7 ;  /* 0x0000000700007306 */ /* 0x000e620000209400 */
[----:B0-----:R-:W-:-:S07]  /*0330*/  IABS R11, R5 ;  /* 0x00000005000b7213 */ /* 0x001fce0000000000 */
[----:B-1----:R-:W0:Y:S02]  /*0340*/  MUFU.RCP R0, R0 ;  /* 0x0000000000007308 */ /* 0x002e240000001000 */
[----:B0-----:R-:W-:Y:S01]  /*0350*/  VIADD R2, R0, 0xffffffe ;  /* 0x0ffffffe00027836 */ /* 0x001fe20000000000 */
[----:B------:R-:W-:-:S05]  /*0360*/  IABS R0, R4 ;  /* 0x0000000400007213 */ /* 0x000fca0000000000 */
[----:B------:R0:W1:Y:S01]  /*0370*/  F2I.FTZ.U32.TRUNC.NTZ R3, R2 ;  /* 0x0000000200037305 */ /* 0x000062000021f000 */
[----:B------:R-:W-:Y:S02]  /*0380*/  IMAD.MOV R0, RZ, RZ, -R0 ;  /* 0x000000ffff007224 */ /* 0x000fe400078e0a00 */
[----:B0-----:R-:W-:Y:S02]  /*0390*/  IMAD.MOV.U32 R2, RZ, RZ, RZ ;  /* 0x000000ffff027224 */ /* 0x001fe400078e00ff */
[----:B-1----:R-:W-:-:S04]  /*03a0*/  IMAD.MOV R6, RZ, RZ, -R3 ;  /* 0x000000ffff067224 */ /* 0x002fc800078e0a03 */
[----:B------:R-:W-:-:S04]  /*03b0*/  IMAD R9, R6, R7, RZ ;  /* 0x0000000706097224 */ /* 0x000fc800078e02ff */
[----:B------:R-:W-:-:S06]  /*03c0*/  IMAD.HI.U32 R2, R3, R9, R2 ;  /* 0x0000000903027227 */ /* 0x000fcc00078e0002 */
[----:B------:R-:W-:-:S04]  /*03d0*/  IMAD.HI.U32 R2, R2, R11, RZ ;  /* 0x0000000b02027227 */ /* 0x000fc800078e00ff */
[----:B------:R-:W-:-:S05]  /*03e0*/  IMAD R0, R2, R0, R11 ;  /* 0x0000000002007224 */ /* 0x000fca00078e020b */
[----:B------:R-:W-:-:S13]  /*03f0*/  ISETP.GT.U32.AND P1, PT, R7, R0, PT ;  /* 0x000000000700720c */ /* 0x000fda0003f24070 */
[----:B------:R-:W-:Y:S02]  /*0400*/  @!P1 IMAD.IADD R0, R0, 0x1, -R7 ;  /* 0x0000000100009824 */ /* 0x000fe400078e0a07 */
[----:B------:R-:W-:Y:S01]  /*0410*/  @!P1 VIADD R2, R2, 0x1 ;  /* 0x0000000102029836 */ /* 0x000fe20000000000 */
[----:B------:R-:W-:Y:S02]  /*0420*/  ISETP.NE.AND P1, PT, R4, RZ, PT ;  /* 0x000000ff0400720c */ /* 0x000fe40003f25270 */
[----:B------:R-:W-:Y:S02]  /*0430*/  ISETP.GE.U32.AND P0, PT, R0, R7, PT ;  /* 0x000000070000720c */ /* 0x000fe40003f06070 */
[----:B------:R-:W-:-:S04]  /*0440*/  LOP3.LUT R0, R5, R4, RZ, 0x3c, !PT ;  /* 0x0000000405007212 */ /* 0x000fc800078e3cff */
[----:B------:R-:W-:Y:S01]  /*0450*/  ISETP.GE.AND P2, PT, R0, RZ, PT ;  /* 0x000000ff0000720c */ /* 0x000fe20003f46270 */
[----:B------:R-:W-:-:S05]  /*0460*/  VIADD R0, R34, 0x7f ;  /* 0x0000007f22007836 */ /* 0x000fca0000000000 */
[----:B------:R-:W-:Y:S01]  /*0470*/  SHF.R.S32.HI R3, RZ, 0x1f, R0 ;  /* 0x0000001fff037819 */ /* 0x000fe20000011400 */
[----:B------:R-:W-:-:S03]  /*0480*/  @P0 VIADD R2, R2, 0x1 ;  /* 0x0000000102020836 */ /* 0x000fc60000000000 */
[----:B------:R-:W-:-:S03]  /*0490*/  LEA.HI R3, R3, R0, RZ, 0x7 ;  /* 0x0000000003037211 */ /* 0x000fc600078f38ff */
[----:B------:R-:W-:Y:S01]  /*04a0*/  @!P2 IMAD.MOV R2, RZ, RZ, -R2 ;  /* 0x000000ffff02a224 */ /* 0x000fe200078e0a02 */
[----:B------:R-:W-:-:S05]  /*04b0*/  @!P1 LOP3.LUT R2, RZ, R4, RZ, 0x33, !PT ;  /* 0x00000004ff029212 */ /* 0x000fca00078e33ff */
[----:B------:R-:W-:Y:S02]  /*04c0*/  IMAD.SHL.U32 R252, R2, 0x8, RZ ;  /* 0x0000000802fc7824 */ /* 0x000fe400078e00ff */
[----:B------:R-:W-:-:S03]  /*04d0*/  IMAD.MOV R2, RZ, RZ, -R2 ;  /* 0x000000ffff027224 */ /* 0x000fc600078e0a02 */
[----:B------:R-:W-:Y:S01]  /*04e0*/  LEA.HI.SX32 R3, R3, -R252, 0x19 ;  /* 0x800000fc03037211 */ /* 0x000fe200078fcaff */
[----:B------:R-:W-:-:S03]  /*04f0*/  IMAD R4, R4, R2, R5 ;  /* 0x0000000204047224 */ /* 0x000fc600078e0205 */
[----:B------:R-:W-:Y:S02]  /*0500*/  VIMNMX R11, R3, 0x8, PT ;  /* 0x00000008030b7848 */ /* 0x000fe40003fe0100 */
[----:B------:R-:W-:Y:S02]  /*0510*/  IABS R9, R4 ;  /* 0x0000000400097213 */ /* 0x000fe40000000000 */
[----:B------:R-:W-:-:S04]  /*0520*/  IABS R7, R11 ;  /* 0x0000000b00077213 */ /* 0x000fc80000000000 */
[----:B------:R-:W0:Y:S08]  /*0530*/  I2F.RP R0, R7 ;  /* 0x0000000700007306 */ /* 0x000e300000209400 */
[----:B0-----:R-:W0:Y:S02]  /*0540*/  MUFU.RCP R0, R0 ;  /* 0x0000000000007308 */ /* 0x001e240000001000 */
[----:B0-----:R-:W-:-:S06]  /*0550*/  VIADD R3, R0, 0xffffffe ;  /* 0x0ffffffe00037836 */ /* 0x001fcc0000000000 */
[----:B------:R-:W0:Y:S02]  /*0560*/  F2I.FTZ.U32.TRUNC.NTZ R3, R3 ;  /* 0x0000000300037305 */ /* 0x000e24000021f000 */
[----:B0-----:R-:W-:-:S04]  /*0570*/  IMAD.MOV R6, RZ, RZ, -R3 ;  /* 0x000000ffff067224 */ /* 0x001fc800078e0a03 */
[----:B------:R-:W-:Y:S01]  /*0580*/  IMAD.MOV.U32 R2, RZ, RZ, R6 ;  /* 0x000000ffff027224 */ /* 0x000fe200078e0006 */
[----:B------:R-:W-:-:S03]  /*0590*/  IABS R6, R11 ;  /* 0x0000000b00067213 */ /* 0x000fc60000000000 */
[----:B------:R-:W-:Y:S02]  /*05a0*/  IMAD R5, R2, R7, RZ ;  /* 0x0000000702057224 */ /* 0x000fe400078e02ff */
[----:B------:R-:W-:Y:S02]  /*05b0*/  IMAD.MOV.U32 R2, RZ, RZ, RZ ;  /* 0x000000ffff027224 */ /* 0x000fe400078e00ff */
[----:B------:R-:W-:Y:S02]  /*05c0*/  IMAD.MOV R0, RZ, RZ, -R6 ;  /* 0x000000ffff007224 */ /* 0x000fe400078e0a06 */
[----:B------:R-:W-:Y:S01]  /*05d0*/  IMAD.HI.U32 R2, R3, R5, R2 ;  /* 0x0000000503027227 */ /* 0x000fe200078e0002 */
[----:B------:R-:W0:Y:S01]  /*05e0*/  LDC R6, c[0x0][0x230] ;  /* 0x00008c00ff067b82 */ /* 0x000e220000000800 */
[----:B------:R-:W-:-:S04]  /*05f0*/  MOV R3, 0x400 ;  /* 0x0000040000037802 */ /* 0x000fc80000000f00 */
[----:B------:R-:W-:Y:S01]  /*0600*/  IMAD.HI.U32 R2, R2, R9, RZ ;  /* 0x0000000902027227 */ /* 0x000fe200078e00ff */
[----:B------:R-:W-:-:S03]  /*0610*/  R2UR UR12, R3 ;  /* 0x00000000030c72ca */ /* 0x000fc600000e0000 */
[----:B------:R-:W-:-:S05]  /*0620*/  IMAD R0, R2, R0, R9 ;  /* 0x0000000002007224 */ /* 0x000fca00078e0209 */
[----:B------:R-:W-:-:S05]  /*0630*/  ISETP.GT.U32.AND P1, PT, R7, R0, PT ;  /* 0x000000000700720c */ /* 0x000fca0003f24070 */
[----:B------:R-:W-:Y:S01]  /*0640*/  ULEA UR12, UR4, UR12, 0x18 ;  /* 0x0000000c040c7291 */ /* 0x000fe2000f8ec03f */
[----:B0-----:R-:W-:-:S07]  /*0650*/  VIADD R6, R6, 0x1f ;  /* 0x0000001f06067836 */ /* 0x001fce0000000000 */
[----:B------:R-:W-:Y:S02]  /*0660*/  @!P1 IMAD.IADD R0, R0, 0x1, -R7 ;  /* 0x0000000100009824 */ /* 0x000fe400078e0a07 */
[----:B------:R-:W-:Y:S01]  /*0670*/  @!P1 VIADD R2, R2, 0x1 ;  /* 0x0000000102029836 */ /* 0x000fe20000000000 */
[----:B------:R-:W-:Y:S02]  /*0680*/  ISETP.NE.AND P1, PT, R11, RZ, PT ;  /* 0x000000ff0b00720c */ /* 0x000fe40003f25270 */
[----:B------:R-:W-:Y:S02]  /*0690*/  ISETP.GE.U32.AND P0, PT, R0, R7, PT ;  /* 0x000000070000720c */ /* 0x000fe40003f06070 */
[----:B------:R-:W0:Y:S01]  /*06a0*/  S2R R7, SR_TID.X ;  /* 0x0000000000077919 */ /* 0x000e220000002100 */
[----:B------:R-:W-:-:S04]  /*06b0*/  LOP3.LUT R0, R4, R11, RZ, 0x3c, !PT ;  /* 0x0000000b04007212 */ /* 0x000fc800078e3cff */
[----:B------:R-:W-:-:S06]  /*06c0*/  ISETP.GE.AND P2, PT, R0, RZ, PT ;  /* 0x000000ff0000720c */ /* 0x000fcc0003f46270 */
[----:B------:R-:W-:Y:S01]  /*06d0*/  @P0 VIADD R2, R2, 0x1 ;  /* 0x0000000102020836 */ /* 0x000fe20000000000 */
[----:B------:R-:W-:-:S06]  /*06e0*/  ISETP.GE.AND P0, PT, R6, 0x20, PT ;  /* 0x000000200600780c */ /* 0x000fcc0003f06270 */
[----:B------:R-:W-:Y:S01]  /*06f0*/  @!P2 IMAD.MOV R2, RZ, RZ, -R2 ;  /* 0x000000ffff02a224 */ /* 0x000fe200078e0a02 */
[----:B------:R-:W-:-:S05]  /*0700*/  @!P1 LOP3.LUT R2, RZ, R11, RZ, 0x33, !PT ;  /* 0x0000000bff029212 */ /* 0x000fca00078e33ff */
[----:B------:R-:W-:-:S04]  /*0710*/  IMAD.MOV R0, RZ, RZ, -R2 ;  /* 0x000000ffff007224 */ /* 0x000fc800078e0a02 */
[----:B------:R-:W-:Y:S01]  /*0720*/  IMAD R0, R11, R0, R4 ;  /* 0x000000000b007224 */ /* 0x000fe200078e0204 */
[----:B0-----:R-:W-:-:S03]  /*0730*/  LOP3.LUT R8, R7, 0x7f, RZ, 0xc0, !PT ;  /* 0x0000007f07087812 */ /* 0x001fc600078ec0ff */
[----:B------:R-:W-:Y:S02]  /*0740*/  IMAD.IADD R252, R252, 0x1, R0 ;  /* 0x00000001fcfc7824 */ /* 0x000fe400078e0200 */
[----:B------:R-:W-:Y:S02]  /*0750*/  IMAD.SHL.U32 R0, R2, 0x100, RZ ;  /* 0x0000010002007824 */ /* 0x000fe400078e00ff */
[----:B------:R-:W-:Y:S01]  /*0760*/  IMAD R252, R252, 0x80, R8 ;  /* 0x00000080fcfc7824 */ /* 0x000fe200078e0208 */
[----:B------:R-:W-:Y:S06]  /*0770*/  @!P0 BRA `(.L_x_0) ;  /* 0x0000004c00388947 */ /* 0x000fec0003800000 */
[----:B------:R-:W-:Y:S01]  /*0780*/  IABS R14, R34 ;  /* 0x00000022000e7213 */ /* 0x000fe20000000000 */
[----:B------:R-:W-:Y:S01]  /*0790*/  IMAD.MOV.U32 R2, RZ, RZ, RZ ;  /* 0x000000ffff027224 */ /* 0x000fe200078e00ff */
[----:B------:R-:W-:Y:S01]  /*07a0*/  IABS R4, R35 ;  /* 0x0000002300047213 */ /* 0x000fe20000000000 */
[----:B------:R-:W-:Y:S01]  /*07b0*/  ULDC UR4, c[0x0][0x234] ;  /* 0x00008d0000047ab9 */ /* 0x000fe20000000800 */
[----:B------:R-:W0:Y:S01]  /*07c0*/  I2F.RP R8, R14 ;  /* 0x0000000e00087306 */ /* 0x000e220000209400 */
[----:B------:R-:W-:Y:S01]  /*07d0*/  IABS R13, R252 ;  /* 0x000000fc000d7213 */ /* 0x000fe20000000000 */
[----:B------:R-:W-:Y:S01]  /*07e0*/  ULDC.64 UR16, c[0x0][0x210] ;  /* 0x0000840000107ab9 */ /* 0x000fe20000000a00 */
[----:B------:R-:W-:Y:S01]  /*07f0*/  SHF.R.S32.HI R10, RZ, 0x6, R7 ;  /* 0x00000006ff0a7819 */ /* 0x000fe20000011407 */
[----:B------:R-:W1:Y:S01]  /*0800*/  LDC R236, c[0x0][0x23c] ;  /* 0x00008f00ffec7b82 */ /* 0x000e620000000800 */
[----:B------:R-:W-:Y:S01]  /*0810*/  LOP3.LUT R12, R7, 0x40, RZ, 0xc0, !PT ;  /* 0x00000040070c7812 */ /* 0x000fe200078ec0ff */
[----:B------:R-:W-:Y:S01]  /*0820*/  ULDC UR7, c[0x0][0x230] ;  /* 0x00008c0000077ab9 */ /* 0x000fe20000000800 */
[----:B------:R-:W-:Y:S01]  /*0830*/  SGXT R10, R10, 0x1 ;  /* 0x000000010a0a781a */ /* 0x000fe20000000200 */
[----:B------:R-:W2:Y:S01]  /*0840*/  I2F.RP R5, R4 ;  /* 0x0000000400057306 */ /* 0x000ea20000209400 */
[----:B------:R-:W-:-:S02]  /*0850*/  ISETP.GE.AND P5, PT, R252, RZ, PT ;  /* 0x000000fffc00720c */ /* 0x000fc40003fa6270 */
[----:B------:R-:W-:Y:S02]  /*0860*/  CS2R R88, SRZ ;  /* 0x0000000000587805 */ /* 0x000fe4000001ff00 */
[----:B------:R-:W-:Y:S02]  /*0870*/  ISETP.NE.AND P2, PT, R34, RZ, PT ;  /* 0x000000ff2200720c */ /* 0x000fe40003f45270 */
[----:B------:R-:W-:Y:S02]  /*0880*/  CS2R R90, SRZ ;  /* 0x00000000005a7805 */ /* 0x000fe4000001ff00 */
[----:B------:R-:W-:Y:S02]  /*0890*/  CS2R R92, SRZ ;  /* 0x00000000005c7805 */ /* 0x000fe4000001ff00 */
[----:B------:R-:W-:Y:S02]  /*08a0*/  CS2R R94, SRZ ;  /* 0x00000000005e7805 */ /* 0x000fe4000001ff00 */
[----:B------:R-:W-:Y:S01]  /*08b0*/  CS2R R96, SRZ ;  /* 0x0000000000607805 */ /* 0x000fe2000001ff00 */
[----:B0-----:R-:W0:Y:S01]  /*08c0*/  MUFU.RCP R8, R8 ;  /* 0x0000000800087308 */ /* 0x001e220000001000 */
[----:B------:R-:W-:-:S02]  /*08d0*/  CS2R R98, SRZ ;  /* 0x0000000000627805 */ /* 0x000fc4000001ff00 */
[----:B------:R-:W-:Y:S02]  /*08e0*/  CS2R R100, SRZ ;  /* 0x0000000000647805 */ /* 0x000fe4000001ff00 */
[----:B------:R-:W-:Y:S02]  /*08f0*/  CS2R R102, SRZ ;  /* 0x0000000000667805 */ /* 0x000fe4000001ff00 */
[----:B------:R-:W-:Y:S02]  /*0900*/  CS2R R104, SRZ ;  /* 0x0000000000687805 */ /* 0x000fe4000001ff00 */
[----:B------:R-:W-:Y:S02]  /*0910*/  CS2R R106, SRZ ;  /* 0x00000000006a7805 */ /* 0x000fe4000001ff00 */
[----:B------:R-:W-:Y:S02]  /*0920*/  CS2R R108, SRZ ;  /* 0x00000000006c7805 */ /* 0x000fe4000001ff00 */
[----:B------:R-:W-:Y:S01]  /*0930*/  CS2R R110, SRZ ;  /* 0x00000000006e7805 */ /* 0x000fe2000001ff00 */
[----:B--2---:R-:W2:Y:S01]  /*0940*/  MUFU.RCP R5, R5 ;  /* 0x0000000500057308 */ /* 0x004ea20000001000 */
[----:B------:R-:W-:-:S02]  /*0950*/  CS2R R112, SRZ ;  /* 0x0000000000707805 */ /* 0x000fc4000001ff00 */
[----:B------:R-:W-:Y:S02]  /*0960*/  CS2R R114, SRZ ;  /* 0x0000000000727805 */ /* 0x000fe4000001ff00 */
[----:B------:R-:W-:Y:S01]  /*0970*/  CS2R R116, SRZ ;  /* 0x0000000000747805 */ /* 0x000fe2000001ff00 */
[----:B-1----:R-:W-:Y:S01]  /*0980*/  IMAD.SHL.U32 R242, R236, 0x20, RZ ;  /* 0x00000020ecf27824 */ /* 0x002fe200078e00ff */
[----:B------:R-:W-:Y:S02]  /*0990*/  CS2R R118, SRZ ;  /* 0x0000000000767805 */ /* 0x000fe4000001ff00 */
[----:B------:R-:W-:Y:S02]  /*09a0*/  CS2R R120, SRZ ;  /* 0x0000000000787805 */ /* 0x000fe4000001ff00 */
[----:B------:R-:W-:Y:S02]  /*09b0*/  CS2R R122, SRZ ;  /* 0x00000000007a7805 */ /* 0x000fe4000001ff00 */
[----:B------:R-:W-:Y:S01]  /*09c0*/  CS2R R124, SRZ ;  /* 0x00000000007c7805 */ /* 0x000fe2000001ff00 */
[----:B0-----:R-:W-:Y:S01]  /*09d0*/  VIADD R9, R8, 0xffffffe ;  /* 0x0ffffffe08097836 */ /* 0x001fe20000000000 */
[----:B------:R-:W-:-:S02]  /*09e0*/  CS2R R126, SRZ ;  /* 0x00000000007e7805 */ /* 0x000fc4000001ff00 */
[----:B------:R-:W-:Y:S02]  /*09f0*/  CS2R R128, SRZ ;  /* 0x0000000000807805 */ /* 0x000fe4000001ff00 */
[----:B------:R-:W-:Y:S01]  /*0a00*/  CS2R R130, SRZ ;  /* 0x0000000000827805 */ /* 0x000fe2000001ff00 */
[----:B------:R0:W1:Y:S01]  /*0a10*/  F2I.FTZ.U32.TRUNC.NTZ R3, R9 ;  /* 0x0000000900037305 */ /* 0x000062000021f000 */
[----:B------:R-:W-:Y:S02]  /*0a20*/  CS2R R132, SRZ ;  /* 0x0000000000847805 */ /* 0x000fe4000001ff00 */
[----:B------:R-:W-:Y:S02]  /*0a30*/  CS2R R134, SRZ ;  /* 0x0000000000867805 */ /* 0x000fe4000001ff00 */
[----:B------:R-:W-:Y:S01]  /*0a40*/  CS2R R136, SRZ ;  /* 0x0000000000887805 */ /* 0x000fe2000001ff00 */
[----:B--2---:R-:W-:Y:S01]  /*0a50*/  VIADD R8, R5, 0xffffffe ;  /* 0x0ffffffe05087836 */ /* 0x004fe20000000000 */
[----:B------:R-:W-:-:S02]  /*0a60*/  SHF.R.S32.HI R5, RZ, 0x1f, R6 ;  /* 0x0000001fff057819 */ /* 0x000fc40000011406 */
[----:B------:R-:W-:Y:S02]  /*0a70*/  CS2R R138, SRZ ;  /* 0x00000000008a7805 */ /* 0x000fe4000001ff00 */
[----:B------:R-:W-:Y:S02]  /*0a80*/  CS2R R140, SRZ ;  /* 0x00000000008c7805 */ /* 0x000fe4000001ff00 */
[----:B------:R-:W-:Y:S02]  /*0a90*/  CS2R R142, SRZ ;  /* 0x00000000008e7805 */ /* 0x000fe4000001ff00 */
[----:B0-----:R-:W-:Y:S02]  /*0aa0*/  SHF.R.U32.HI R9, RZ, 0x5, R7 ;  /* 0x00000005ff097819 */ /* 0x001fe40000011607 */
[----:B------:R-:W-:Y:S02]  /*0ab0*/  CS2R R144, SRZ ;  /* 0x0000000000907805 */ /* 0x000fe4000001ff00 */
[----:B------:R-:W-:Y:S01]  /*0ac0*/  LEA.HI R6, R5, R6, RZ, 0x5 ;  /* 0x0000000605067211 */ /* 0x000fe200078f28ff */
[C---:B------:R-:W-:Y:S01]  /*0ad0*/  IMAD.SHL.U32 R5, R7.reuse, 0x2, RZ ;  /* 0x0000000207057824 */ /* 0x040fe200078e00ff */
[----:B------:R-:W-:-:S02]  /*0ae0*/  LOP3.LUT R7, R7, 0x1f, RZ, 0xc0, !PT ;  /* 0x0000001f07077812 */ /* 0x000fc400078ec0ff */
[----:B------:R-:W-:Y:S01]  /*0af0*/  CS2R R146, SRZ ;  /* 0x0000000000927805 */ /* 0x000fe2000001ff00 */
[----:B-1----:R-:W-:Y:S01]  /*0b00*/  IMAD.MOV R11, RZ, RZ, -R3 ;  /* 0x000000ffff0b7224 */ /* 0x002fe200078e0a03 */
[----:B------:R-:W-:Y:S02]  /*0b10*/  CS2R R148, SRZ ;  /* 0x0000000000947805 */ /* 0x000fe4000001ff00 */
[----:B------:R-:W-:Y:S02]  /*0b20*/  LOP3.LUT R5, R5, 0x7e, RZ, 0xc0, !PT ;  /* 0x0000007e05057812 */ /* 0x000fe400078ec0ff */
[----:B------:R-:W-:Y:S01]  /*0b30*/  CS2R R150, SRZ ;  /* 0x0000000000967805 */ /* 0x000fe2000001ff00 */
[----:B------:R-:W-:Y:S01]  /*0b40*/  IMAD R11, R11, R14, RZ ;  /* 0x0000000e0b0b7224 */ /* 0x000fe200078e02ff */
[----:B------:R-:W-:Y:S02]  /*0b50*/  CS2R R68, SRZ ;  /* 0x0000000000447805 */ /* 0x000fe4000001ff00 */
[----:B------:R-:W-:-:S02]  /*0b60*/  CS2R R70, SRZ ;  /* 0x0000000000467805 */ /* 0x000fc4000001ff00 */
[----:B------:R-:W-:Y:S01]  /*0b70*/  CS2R R72, SRZ ;  /* 0x0000000000487805 */ /* 0x000fe2000001ff00 */
[----:B------:R-:W-:Y:S01]  /*0b80*/  IMAD.HI.U32 R2, R3, R11, R2 ;  /* 0x0000000b03027227 */ /* 0x000fe200078e0002 */
[----:B------:R-:W-:Y:S01]  /*0b90*/  CS2R R74, SRZ ;  /* 0x00000000004a7805 */ /* 0x000fe2000001ff00 */
[----:B------:R-:W0:Y:S01]  /*0ba0*/  F2I.FTZ.U32.TRUNC.NTZ R3, R8 ;  /* 0x0000000800037305 */ /* 0x000e22000021f000 */
[----:B------:R-:W-:Y:S02]  /*0bb0*/  CS2R R76, SRZ ;  /* 0x00000000004c7805 */ /* 0x000fe4000001ff00 */
[----:B------:R-:W-:Y:S02]  /*0bc0*/  CS2R R78, SRZ ;  /* 0x00000000004e7805 */ /* 0x000fe4000001ff00 */
[----:B------:R-:W-:Y:S01]  /*0bd0*/  CS2R R80, SRZ ;  /* 0x0000000000507805 */ /* 0x000fe2000001ff00 */
[----:B------:R-:W-:Y:S01]  /*0be0*/  IMAD.HI.U32 R2, R2, R13, RZ ;  /* 0x0000000d02027227 */ /* 0x000fe200078e00ff */
[----:B------:R-:W-:-:S02]  /*0bf0*/  CS2R R82, SRZ ;  /* 0x0000000000527805 */ /* 0x000fc4000001ff00 */
[----:B------:R-:W-:Y:S02]  /*0c00*/  CS2R R84, SRZ ;  /* 0x0000000000547805 */ /* 0x000fe4000001ff00 */
[----:B------:R-:W-:Y:S01]  /*0c10*/  SHF.R.S32.HI R6, RZ, 0x5, R6 ;  /* 0x00000005ff067819 */ /* 0x000fe20000011406 */
[----:B------:R-:W-:Y:S01]  /*0c20*/  IMAD.MOV R2, RZ, RZ, -R2 ;  /* 0x000000ffff027224 */ /* 0x000fe200078e0a02 */
[----:B------:R-:W-:Y:S01]  /*0c30*/  CS2R R86, SRZ ;  /* 0x0000000000567805 */ /* 0x000fe2000001ff00 */
[----:B------:R-:W-:Y:S01]  /*0c40*/  IMAD R236, R7, R236, RZ ;  /* 0x000000ec07ec7224 */ /* 0x000fe200078e02ff */
[----:B------:R-:W-:Y:S01]  /*0c50*/  UMOV UR5, 0x7fffffdf ;  /* 0x7fffffdf00057882 */ /* 0x000fe20000000000 */
[----:B------:R-:W-:Y:S01]  /*0c60*/  IMAD R13, R14, R2, R13 ;  /* 0x000000020e0d7224 */ /* 0x000fe200078e020d */
[----:B------:R-:W-:Y:S01]  /*0c70*/  SGXT.U32 R2, R9, 0x2 ;  /* 0x000000020902781a */ /* 0x000fe20000000000 */
[----:B0-----:R-:W-:-:S03]  /*0c80*/  IMAD.MOV R9, RZ, RZ, -R3 ;  /* 0x000000ffff097224 */ /* 0x001fc600078e0a03 */
[----:B------:R-:W-:Y:S01]  /*0c90*/  LOP3.LUT R24, R0, R251, R2, 0xfe, !PT ;  /* 0x000000fb00187212 */ /* 0x000fe200078efe02 */
[----:B------:R-:W-:Y:S01]  /*0ca0*/  IMAD.MOV.U32 R2, RZ, RZ, RZ ;  /* 0x000000ffff027224 */ /* 0x000fe200078e00ff */
[----:B------:R-:W-:Y:S01]  /*0cb0*/  ISETP.GT.U32.AND P0, PT, R14, R13, PT ;  /* 0x0000000d0e00720c */ /* 0x000fe20003f04070 */
[----:B------:R-:W-:Y:S01]  /*0cc0*/  IMAD R9, R9, R4, RZ ;  /* 0x0000000409097224 */ /* 0x000fe200078e02ff */
[C---:B------:R-:W-:Y:S02]  /*0cd0*/  LOP3.LUT R16, R24.reuse, 0x7c, RZ, 0xfc, !PT ;  /* 0x0000007c18107812 */ /* 0x040fe400078efcff */
[C---:B------:R-:W-:Y:S01]  /*0ce0*/  LOP3.LUT R18, R24.reuse, 0x78, RZ, 0xfc, !PT ;  /* 0x0000007818127812 */ /* 0x040fe200078efcff */
[----:B------:R-:W-:Y:S01]  /*0cf0*/  IMAD.HI.U32 R8, R3, R9, R2 ;  /* 0x0000000903087227 */ /* 0x000fe200078e0002 */
[----:B------:R-:W-:Y:S02]  /*0d00*/  IABS R11, R16 ;  /* 0x00000010000b7213 */ /* 0x000fe40000000000 */
[----:B------:R-:W-:Y:S01]  /*0d10*/  LOP3.LUT R20, R24, 0x74, RZ, 0xfc, !PT ;  /* 0x0000007418147812 */ /* 0x000fe200078efcff */
[----:B------:R-:W-:Y:S01]  /*0d20*/  IMAD R2, R12, 0x40, R5 ;  /* 0x000000400c027824 */ /* 0x000fe200078e0205 */
[----:B------:R-:W-:Y:S01]  /*0d30*/  IABS R15, R18 ;  /* 0x00000012000f7213 */ /* 0x000fe20000000000 */
[----:B------:R-:W-:Y:S01]  /*0d40*/  IMAD.MOV.U32 R9, RZ, RZ, R11 ;  /* 0x000000ffff097224 */ /* 0x000fe200078e000b */
[----:B------:R-:W-:Y:S01]  /*0d50*/  LOP3.LUT R21, R24, 0x70, RZ, 0xfc, !PT ;  /* 0x0000007018157812 */ /* 0x000fe200078efcff */
[----:B------:R-:W-:Y:S01]  /*0d60*/  @!P0 IMAD.IADD R13, R13, 0x1, -R14 ;  /* 0x000000010d0d8824 */ /* 0x000fe200078e0a0e */
[----:B------:R-:W-:Y:S01]  /*0d70*/  IABS R17, R20 ;  /* 0x0000001400117213 */ /* 0x000fe20000000000 */
[----:B------:R-:W-:Y:S01]  /*0d80*/  IMAD.HI.U32 R3, R8, R9, RZ ;  /* 0x0000000908037227 */ /* 0x000fe200078e00ff */
[----:B------:R-:W-:-:S02]  /*0d90*/  IABS R19, R21 ;  /* 0x0000001500137213 */ /* 0x000fc40000000000 */
[----:B------:R-:W-:Y:S01]  /*0da0*/  ISETP.GT.U32.AND P0, PT, R14, R13, PT ;  /* 0x0000000d0e00720c */ /* 0x000fe20003f04070 */
[----:B------:R-:W-:Y:S01]  /*0db0*/  IMAD.MOV R11, RZ, RZ, -R3 ;  /* 0x000000ffff0b7224 */ /* 0x000fe200078e0a03 */
[----:B------:R-:W-:Y:S01]  /*0dc0*/  LOP3.LUT R3, R5, 0x90, R10, 0x78, !PT ;  /* 0x0000009005037812 */ /* 0x000fe200078e780a */
[----:B------:R-:W-:Y:S01]  /*0dd0*/  IMAD.HI.U32 R5, R8, R15, RZ ;  /* 0x0000000f08057227 */ /* 0x000fe200078e00ff */
[----:B------:R-:W-:Y:S02]  /*0de0*/  ISETP.GE.AND P4, PT, R16, RZ, PT ;  /* 0x000000ff1000720c */ /* 0x000fe40003f86270 */
[----:B------:R-:W-:Y:S01]  /*0df0*/  LOP3.LUT R16, R24, 0x68, RZ, 0xfc, !PT ;  /* 0x0000006818107812 */ /* 0x000fe200078efcff */
[----:B------:R-:W-:Y:S01]  /*0e00*/  IMAD R9, R4, R11, R9 ;  /* 0x0000000b04097224 */ /* 0x000fe200078e0209 */
[----:B------:R-:W-:Y:S01]  /*0e10*/  LOP3.LUT R22, R24, 0x40, RZ, 0xfc, !PT ;  /* 0x0000004018167812 */ /* 0x000fe200078efcff */
[----:B------:R-:W-:Y:S01]  /*0e20*/  IMAD.HI.U32 R10, R8, R17, RZ ;  /* 0x00000011080a7227 */ /* 0x000fe200078e00ff */
[----:B------:R-:W-:-:S02]  /*0e30*/  LOP3.LUT R26, R24, 0x3c, RZ, 0xfc, !PT ;  /* 0x0000003c181a7812 */ /* 0x000fc400078efcff */
[----:B------:R-:W-:Y:S01]  /*0e40*/  ISETP.GT.U32.AND P3, PT, R4, R9, PT ;  /* 0x000000090400720c */ /* 0x000fe20003f64070 */
[----:B------:R-:W-:Y:S01]  /*0e50*/  IMAD.MOV R5, RZ, RZ, -R5 ;  /* 0x000000ffff057224 */ /* 0x000fe200078e0a05 */
[----:B------:R-:W-:Y:S01]  /*0e60*/  IABS R39, R22 ;  /* 0x0000001600277213 */ /* 0x000fe20000000000 */
[----:B------:R-:W-:Y:S01]  /*0e70*/  IMAD.HI.U32 R12, R8, R19, RZ ;  /* 0x00000013080c7227 */ /* 0x000fe200078e00ff */
[----:B------:R-:W-:Y:S02]  /*0e80*/  IABS R41, R26 ;  /* 0x0000001a00297213 */ /* 0x000fe40000000000 */
[C---:B------:R-:W-:Y:S01]  /*0e90*/  LOP3.LUT R28, R24.reuse, 0x30, RZ, 0xfc, !PT ;  /* 0x00000030181c7812 */ /* 0x040fe200078efcff */
[----:B------:R-:W-:Y:S01]  /*0ea0*/  @!P0 IMAD.IADD R13, R13, 0x1, -R14 ;  /* 0x000000010d0d8824 */ /* 0x000fe200078e0a0e */
[----:B------:R-:W-:Y:S01]  /*0eb0*/  LOP3.LUT R14, R24, 0x6c, RZ, 0xfc, !PT ;  /* 0x0000006c180e7812 */ /* 0x000fe200078efcff */
[----:B------:R-:W-:Y:S01]  /*0ec0*/  IMAD.MOV R10, RZ, RZ, -R10 ;  /* 0x000000ffff0a7224 */ /* 0x000fe200078e0a0a */
[----:B------:R-:W-:Y:S01]  /*0ed0*/  ISETP.GE.AND P0, PT, R18, RZ, PT ;  /* 0x000000ff1200720c */ /* 0x000fe20003f06270 */
[----:B------:R-:W-:Y:S01]  /*0ee0*/  IMAD R11, R4, R5, R15 ;  /* 0x00000005040b7224 */ /* 0x000fe200078e020f */
[----:B------:R-:W-:Y:S01]  /*0ef0*/  LOP3.LUT R18, R24, 0x64, RZ, 0xfc, !PT ;  /* 0x0000006418127812 */ /* 0x000fe200078efcff */
[----:B------:R-:W-:Y:S01]  /*0f00*/  IMAD.MOV R12, RZ, RZ, -R12 ;  /* 0x000000ffff0c7224 */ /* 0x000fe200078e0a0c */
[----:B------:R-:W-:Y:S01]  /*0f10*/  IABS R45, R28 ;  /* 0x0000001c002d7213 */ /* 0x000fe20000000000 */
[----:B------:R-:W-:Y:S01]  /*0f20*/  IMAD.MOV.U32 R5, RZ, RZ, R13 ;  /* 0x000000ffff057224 */ /* 0x000fe200078e000d */
[C---:B------:R-:W-:Y:S01]  /*0f30*/  ISETP.GT.U32.AND P1, PT, R4.reuse, R11, PT ;  /* 0x0000000b0400720c */ /* 0x040fe20003f24070 */
[C---:B------:R-:W-:Y:S01]  /*0f40*/  IMAD R13, R4.reuse, R10, R17 ;  /* 0x0000000a040d7224 */ /* 0x040fe200078e0211 */
[----:B------:R-:W-:Y:S01]  /*0f50*/  IABS R17, R14 ;  /* 0x0000000e00117213 */ /* 0x000fe20000000000 */
[C---:B------:R-:W-:Y:S01]  /*0f60*/  IMAD R15, R4.reuse, R12, R19 ;  /* 0x0000000c040f7224 */ /* 0x040fe200078e0213 */
[----:B------:R-:W-:Y:S01]  /*0f70*/  IABS R19, R16 ;  /* 0x0000001000137213 */ /* 0x000fe20000000000 */
[----:B------:R-:W-:Y:S01]  /*0f80*/  @!P5 IMAD.MOV R5, RZ, RZ, -R5 ;  /* 0x000000ffff05d224 */ /* 0x000fe200078e0a05 */
[----:B------:R-:W-:Y:S01]  /*0f90*/  @!P2 LOP3.LUT R5, RZ, R34, RZ, 0x33, !PT ;  /* 0x00000022ff05a212 */ /* 0x000fe200078e33ff */
[----:B------:R-:W-:Y:S01]  /*0fa0*/  @!P3 IMAD.IADD R9, R9, 0x1, -R4 ;  /* 0x000000010909b824 */ /* 0x000fe200078e0a04 */
[----:B------:R-:W-:Y:S01]  /*0fb0*/  ISETP.GT.U32.AND P6, PT, R4, R13, PT ;  /* 0x0000000d0400720c */ /* 0x000fe20003fc4070 */
[----:B------:R-:W-:Y:S01]  /*0fc0*/  IMAD.HI.U32 R10, R8, R17, RZ ;  /* 0x00000011080a7227 */ /* 0x000fe200078e00ff */
[----:B------:R-:W-:-:S02]  /*0fd0*/  ISETP.GT.U32.AND P2, PT, R4, R15, PT ;  /* 0x0000000f0400720c */ /* 0x000fc40003f44070 */
[----:B------:R-:W-:Y:S01]  /*0fe0*/  ISETP.GT.U32.AND P5, PT, R4, R9, PT ;  /* 0x000000090400720c */ /* 0x000fe20003fa4070 */
[----:B------:R-:W-:Y:S01]  /*0ff0*/  @!P1 IMAD.IADD R11, R11, 0x1, -R4 ;  /* 0x000000010b0b9824 */ /* 0x000fe200078e0a04 */
[----:B------:R-:W-:Y:S01]  /*1000*/  ISETP.GE.AND P3, PT, R20, RZ, PT ;  /* 0x000000ff1400720c */ /* 0x000fe20003f66270 */
[----:B------:R-:W-:Y:S01]  /*1010*/  IMAD.MOV R12, RZ, RZ, -R10 ;  /* 0x000000ffff0c7224 */ /* 0x000fe200078e0a0a */
[----:B------:R-:W-:Y:S01]  /*1020*/  LOP3.LUT R20, R24, 0x60, RZ, 0xfc, !PT ;  /* 0x0000006018147812 */ /* 0x000fe200078efcff */
[----:B------:R-:W-:Y:S01]  /*1030*/  IMAD.HI.U32 R10, R8, R19, RZ ;  /* 0x00000013080a7227 */ /* 0x000fe200078e00ff */
[----:B------:R-:W-:Y:S02]  /*1040*/  ISETP.GE.AND P1, PT, R21, RZ, PT ;  /* 0x000000ff1500720c */ /* 0x000fe40003f26270 */
[----:B------:R-:W-:Y:S01]  /*1050*/  IABS R21, R18 ;  /* 0x0000001200157213 */ /* 0x000fe20000000000 */
[--C-:B------:R-:W-:Y:S01]  /*1060*/  @!P6 IMAD.IADD R13, R13, 0x1, -R4.reuse ;  /* 0x000000010d0de824 */ /* 0x100fe200078e0a04 */
[C---:B------:R-:W-:Y:S01]  /*1070*/  ISETP.GT.U32.AND P6, PT, R4.reuse, R11, PT ;  /* 0x0000000b0400720c */ /* 0x040fe20003fc4070 */
[--C-:B------:R-:W-:Y:S01]  /*1080*/  @!P2 IMAD.IADD R15, R15, 0x1, -R4.reuse ;  /* 0x000000010f0fa824 */ /* 0x100fe200078e0a04 */
[----:B------:R-:W-:Y:S01]  /*1090*/  IABS R23, R20 ;  /* 0x0000001400177213 */ /* 0x000fe20000000000 */
[----:B------:R-:W-:Y:S01]  /*10a0*/  @!P5 IMAD.IADD R9, R9, 0x1, -R4 ;  /* 0x000000010909d824 */ /* 0x000fe200078e0a04 */
[C---:B------:R-:W-:Y:S01]  /*10b0*/  ISETP.GT.U32.AND P2, PT, R4.reuse, R13, PT ;  /* 0x0000000d0400720c */ /* 0x040fe20003f44070 */
[C---:B------:R-:W-:Y:S01]  /*10c0*/  IMAD R17, R4.reuse, R12, R17 ;  /* 0x0000000c04117224 */ /* 0x040fe200078e0211 */
[----:B------:R-:W-:Y:S01]  /*10d0*/  ISETP.GT.U32.AND P5, PT, R4, R15, PT ;  /* 0x0000000f0400720c */ /* 0x000fe20003fa4070 */
[----:B------:R-:W-:Y:S01]  /*10e0*/  IMAD.MOV R10, RZ, RZ, -R10 ;  /* 0x000000ffff0a7224 */ /* 0x000fe200078e0a0a */
[----:B------:R-:W-:Y:S01]  /*10f0*/  LOP3.LUT R30, R24, 0x2c, RZ, 0xfc, !PT ;  /* 0x0000002c181e7812 */ /* 0x000fe200078efcff */
[----:B------:R-:W-:Y:S01]  /*1100*/  IMAD.HI.U32 R12, R8, R23, RZ ;  /* 0x00000017080c7227 */ /* 0x000fe200078e00ff */
[----:B------:R-:W-:-:S02]  /*1110*/  IABS R67, R24 ;  /* 0x0000001800437213 */ /* 0x000fc40000000000 */
[----:B------:R-:W-:Y:S01]  /*1120*/  IABS R47, R30 ;  /* 0x0000001e002f7213 */ /* 0x000fe20000000000 */
[--C-:B------:R-:W-:Y:S01]  /*1130*/  @!P6 IMAD.IADD R11, R11, 0x1, -R4.reuse ;  /* 0x000000010b0be824 */ /* 0x100fe200078e0a04 */
[C---:B------:R-:W-:Y:S01]  /*1140*/  ISETP.GT.U32.AND P6, PT, R4.reuse, R17, PT ;  /* 0x000000110400720c */ /* 0x040fe20003fc4070 */
[----:B------:R-:W-:Y:S01]  /*1150*/  IMAD R19, R4, R10, R19 ;  /* 0x0000000a04137224 */ /* 0x000fe200078e0213 */
[----:B------:R-:W-:Y:S01]  /*1160*/  LOP3.LUT R32, R24, 0x8, RZ, 0xfc, !PT ;  /* 0x0000000818207812 */ /* 0x000fe200078efcff */
[--C-:B------:R-:W-:Y:S01]  /*1170*/  @!P2 IMAD.IADD R13, R13, 0x1, -R4.reuse ;  /* 0x000000010d0da824 */ /* 0x100fe200078e0a04 */
[----:B------:R-:W-:Y:S01]  /*1180*/  ISETP.GE.AND P2, PT, R14, RZ, PT ;  /* 0x000000ff0e00720c */ /* 0x000fe20003f46270 */
[----:B------:R-:W-:Y:S01]  /*1190*/  @!P5 IMAD.IADD R15, R15, 0x1, -R4 ;  /* 0x000000010f0fd824 */ /* 0x000fe200078e0a04 */
[----:B------:R-:W-:Y:S01]  /*11a0*/  ISETP.GT.U32.AND P5, PT, R4, R19, PT ;  /* 0x000000130400720c */ /* 0x000fe20003fa4070 */
[----:B------:R-:W-:Y:S01]  /*11b0*/  IMAD.HI.U32 R10, R8, R21, RZ ;  /* 0x00000015080a7227 */ /* 0x000fe200078e00ff */
[----:B------:R-:W-:-:S02]  /*11c0*/  LOP3.LUT R14, R24, 0x5c, RZ, 0xfc, !PT ;  /* 0x0000005c180e7812 */ /* 0x000fc400078efcff */
[----:B------:R-:W-:Y:S01]  /*11d0*/  IABS R63, R32 ;  /* 0x00000020003f7213 */ /* 0x000fe20000000000 */
[----:B------:R-:W-:Y:S01]  /*11e0*/  IMAD.MOV R10, RZ, RZ, -R10 ;  /* 0x000000ffff0a7224 */ /* 0x000fe200078e0a0a */
[----:B------:R-:W-:Y:S01]  /*11f0*/  IABS R25, R14 ;  /* 0x0000000e00197213 */ /* 0x000fe20000000000 */
[----:B------:R-:W-:Y:S01]  /*1200*/  @!P6 IMAD.IADD R17, R17, 0x1, -R4 ;  /* 0x000000011111e824 */ /* 0x000fe200078e0a04 */
[----:B------:R-:W-:Y:S01]  /*1210*/  ISETP.GE.AND P6, PT, R16, RZ, PT ;  /* 0x000000ff1000720c */ /* 0x000fe20003fc6270 */
[----:B------:R-:W-:Y:S01]  /*1220*/  IMAD.MOV R12, RZ, RZ, -R12 ;  /* 0x000000ffff0c7224 */ /* 0x000fe200078e0a0c */
[----:B------:R-:W-:Y:S01]  /*1230*/  LOP3.LUT R16, R24, 0x58, RZ, 0xfc, !PT ;  /* 0x0000005818107812 */ /* 0x000fe200078efcff */
[C---:B------:R-:W-:Y:S01]  /*1240*/  IMAD R21, R4.reuse, R10, R21 ;  /* 0x0000000a04157224 */ /* 0x040fe200078e0215 */
[----:B------:R-:W-:Y:S01]  /*1250*/  LOP3.LUT R250, R3, 0x20, RZ, 0x3c, !PT ;  /* 0x0000002003fa7812 */ /* 0x000fe200078e3cff */
[----:B------:R-:W-:Y:S01]  /*1260*/  @!P5 IMAD.IADD R19, R19, 0x1, -R4 ;  /* 0x000000011313d824 */ /* 0x000fe200078e0a04 */
[C---:B------:R-:W-:Y:S01]  /*1270*/  ISETP.GT.U32.AND P5, PT, R4.reuse, R17, PT ;  /* 0x000000110400720c */ /* 0x040fe20003fa4070 */
[C---:B------:R-:W-:Y:S01]  /*1280*/  IMAD R23, R4.reuse, R12, R23 ;  /* 0x0000000c04177224 */ /* 0x040fe200078e0217 */
[----:B------:R-:W-:Y:S01]  /*1290*/  IABS R27, R16 ;  /* 0x00000010001b7213 */ /* 0x000fe20000000000 */
[----:B------:R-:W-:Y:S01]  /*12a0*/  @!P0 IMAD.MOV R11, RZ, RZ, -R11 ;  /* 0x000000ffff0b8224 */ /* 0x000fe200078e0a0b */
[----:B------:R-:W-:Y:S01]  /*12b0*/  ISETP.GT.U32.AND P0, PT, R4, R19, PT ;  /* 0x000000130400720c */ /* 0x000fe20003f04070 */
[----:B------:R-:W-:-:S02]  /*12c0*/  IMAD.MOV.U32 R10, RZ, RZ, R9 ;  /* 0x000000ffff0a7224 */ /* 0x000fc400078e0009 */
[----:B------:R-:W-:-:S04]  /*12d0*/  IMAD.HI.U32 R9, R8, R25, RZ ;  /* 0x0000001908097227 */ /* 0x000fc800078e00ff */
[----:B------:R-:W-:Y:S01]  /*12e0*/  @!P3 IMAD.MOV R13, RZ, RZ, -R13 ;  /* 0x000000ffff0db224 */ /* 0x000fe200078e0a0d */
[----:B------:R-:W-:Y:S01]  /*12f0*/  ISETP.GT.U32.AND P3, PT, R4, R23, PT ;  /* 0x000000170400720c */ /* 0x000fe20003f64070 */
[----:B------:R-:W-:-:S04]  /*1300*/  IMAD.HI.U32 R12, R8, R27, RZ ;  /* 0x0000001b080c7227 */ /* 0x000fc800078e00ff */
[----:B------:R-:W-:Y:S02]  /*1310*/  IMAD.MOV R9, RZ, RZ, -R9 ;  /* 0x000000ffff097224 */ /* 0x000fe400078e0a09 */
[----:B------:R-:W-:Y:S01]  /*1320*/  @!P5 IMAD.IADD R17, R17, 0x1, -R4 ;  /* 0x000000011111d824 */ /* 0x000fe200078e0a04 */
[----:B------:R-:W-:Y:S01]  /*1330*/  ISETP.GE.AND P5, PT, R20, RZ, PT ;  /* 0x000000ff1400720c */ /* 0x000fe20003fa6270 */
[----:B------:R-:W-:Y:S01]  /*1340*/  IMAD.MOV R12, RZ, RZ, -R12 ;  /* 0x000000ffff0c7224 */ /* 0x000fe200078e0a0c */
[----:B------:R-:W-:Y:S01]  /*1350*/  LOP3.LUT R20, R24, 0x44, RZ, 0xfc, !PT ;  /* 0x0000004418147812 */ /* 0x000fe200078efcff */
[C---:B------:R-:W-:Y:S02]  /*1360*/  IMAD R9, R4.reuse, R9, R25 ;  /* 0x0000000904097224 */ /* 0x040fe400078e0219 */
[----:B------:R-:W-:Y:S01]  /*1370*/  @!P4 IMAD.MOV R10, RZ, RZ, -R10 ;  /* 0x000000ffff0ac224 */ /* 0x000fe200078e0a0a */
[----:B------:R-:W-:Y:S01]  /*1380*/  ISETP.GT.U32.AND P4, PT, R4, R21, PT ;  /* 0x000000150400720c */ /* 0x000fe20003f84070 */
[--C-:B------:R-:W-:Y:S01]  /*1390*/  @!P0 IMAD.IADD R19, R19, 0x1, -R4.reuse ;  /* 0x0000000113138824 */ /* 0x100fe200078e0a04 */
[----:B------:R-:W-:Y:S01]  /*13a0*/  ISETP.GE.AND P0, PT, R14, RZ, PT ;  /* 0x000000ff0e00720c */ /* 0x000fe20003f06270 */
[----:B------:R-:W-:Y:S01]  /*13b0*/  IMAD R25, R4, R12, R27 ;  /* 0x0000000c04197224 */ /* 0x000fe200078e021b */
[----:B------:R-:W-:Y:S01]  /*13c0*/  LOP3.LUT R14, R24, 0x54, RZ, 0xfc, !PT ;  /* 0x00000054180e7812 */ /* 0x000fe200078efcff */
[----:B------:R-:W-:Y:S01]  /*13d0*/  @!P2 IMAD.MOV R17, RZ, RZ, -R17 ;  /* 0x000000ffff11a224 */ /* 0x000fe200078e0a11 */
[C---:B------:R-:W-:Y:S01]  /*13e0*/  ISETP.GT.U32.AND P2, PT, R4.reuse, R9, PT ;  /* 0x000000090400720c */ /* 0x040fe20003f44070 */
[--C-:B------:R-:W-:Y:S01]  /*13f0*/  @!P3 IMAD.IADD R23, R23, 0x1, -R4.reuse ;  /* 0x000000011717b824 */ /* 0x100fe200078e0a04 */
[----:B------:R-:W-:Y:S01]  /*1400*/  IABS R27, R14 ;  /* 0x0000000e001b7213 */ /* 0x000fe20000000000 */
[----:B------:R-:W-:Y:S01]  /*1410*/  @!P6 IMAD.MOV R19, RZ, RZ, -R19 ;  /* 0x000000ffff13e224 */ /* 0x000fe200078e0a13 */
[C---:B------:R-:W-:Y:S01]  /*1420*/  ISETP.GT.U32.AND P6, PT, R4.reuse, R25, PT ;  /* 0x000000190400720c */ /* 0x040fe20003fc4070 */
[----:B------:R-:W-:Y:S01]  /*1430*/  @!P1 IMAD.MOV R15, RZ, RZ, -R15 ;  /* 0x000000ffff0f9224 */ /* 0x000fe200078e0a0f */
[----:B------:R-:W-:Y:S01]  /*1440*/  ISETP.GT.U32.AND P3, PT, R4, R23, PT ;  /* 0x000000170400720c */ /* 0x000fe20003f64070 */
[----:B------:R-:W-:Y:S01]  /*1450*/  @!P4 IMAD.IADD R21, R21, 0x1, -R4 ;  /* 0x000000011515c824 */ /* 0x000fe200078e0a04 */
[----:B------:R-:W-:Y:S01]  /*1460*/  ISETP.GE.AND P1, PT, R18, RZ, PT ;  /* 0x000000ff1200720c */ /* 0x000fe20003f26270 */
[----:B------:R-:W-:Y:S01]  /*1470*/  IMAD.HI.U32 R12, R8, R27, RZ ;  /* 0x0000001b080c7227 */ /* 0x000fe200078e00ff */
[----:B------:R-:W-:-:S02]  /*1480*/  LOP3.LUT R18, R24, 0x50, RZ, 0xfc, !PT ;  /* 0x0000005018127812 */ /* 0x000fc400078efcff */
[C---:B------:R-:W-:Y:S01]  /*1490*/  ISETP.GT.U32.AND P4, PT, R4.reuse, R21, PT ;  /* 0x000000150400720c */ /* 0x040fe20003f84070 */
[----:B------:R-:W-:Y:S01]  /*14a0*/  @!P2 IMAD.IADD R9, R9, 0x1, -R4 ;  /* 0x000000010909a824 */ /* 0x000fe200078e0a04 */
[----:B------:R-:W-:Y:S01]  /*14b0*/  IABS R29, R18 ;  /* 0x00000012001d7213 */ /* 0x000fe20000000000 */
[----:B------:R-:W-:Y:S01]  /*14c0*/  IMAD.MOV R12, RZ, RZ, -R12 ;  /* 0x000000ffff0c7224 */ /* 0x000fe200078e0a0c */
[----:B------:R-:W-:Y:S01]  /*14d0*/  IABS R37, R20 ;  /* 0x0000001400257213 */ /* 0x000fe20000000000 */
[--C-:B------:R-:W-:Y:S01]  /*14e0*/  @!P6 IMAD.IADD R25, R25, 0x1, -R4.reuse ;  /* 0x000000011919e824 */ /* 0x100fe200078e0a04 */
[----:B------:R-:W-:Y:S01]  /*14f0*/  ISETP.GT.U32.AND P2, PT, R4, R9, PT ;  /* 0x000000090400720c */ /* 0x000fe20003f44070 */
[----:B------:R-:W-:Y:S01]  /*1500*/  @!P3 IMAD.IADD R23, R23, 0x1, -R4 ;  /* 0x000000011717b824 */ /* 0x000fe200078e0a04 */
[----:B------:R-:W-:Y:S01]  /*1510*/  ISETP.GE.AND P3, PT, R14, RZ, PT ;  /* 0x000000ff0e00720c */ /* 0x000fe20003f66270 */
[----:B------:R-:W-:Y:S01]  /*1520*/  IMAD.HI.U32 R14, R8, R29, RZ ;  /* 0x0000001d080e7227 */ /* 0x000fe200078e00ff */
[----:B------:R-:W-:-:S03]  /*1530*/  ISETP.GT.U32.AND P6, PT, R4, R25, PT ;  /* 0x000000190400720c */ /* 0x000fc60003fc4070 */
[----:B------:R-:W-:Y:S02]  /*1540*/  IMAD.MOV R14, RZ, RZ, -R14 ;  /* 0x000000ffff0e7224 */ /* 0x000fe400078e0a0e */
[----:B------:R-:W-:Y:S02]  /*1550*/  IMAD R27, R4, R12, R27 ;  /* 0x0000000c041b7224 */ /* 0x000fe400078e021b */
[--C-:B------:R-:W-:Y:S01]  /*1560*/  @!P4 IMAD.IADD R21, R21, 0x1, -R4.reuse ;  /* 0x000000011515c824 */ /* 0x100fe200078e0a04 */
[----:B------:R-:W-:Y:S01]  /*1570*/  ISETP.GE.AND P4, PT, R16, RZ, PT ;  /* 0x000000ff1000720c */ /* 0x000fe20003f86270 */
[----:B------:R-:W-:Y:S01]  /*1580*/  IMAD R29, R4, R14, R29 ;  /* 0x0000000e041d7224 */ /* 0x000fe200078e021d */
[----:B------:R-:W-:Y:S01]  /*1590*/  LOP3.LUT R16, R24, 0x4c, RZ, 0xfc, !PT ;  /* 0x0000004c18107812 */ /* 0x000fe200078efcff */
[--C-:B------:R-:W-:Y:S01]  /*15a0*/  @!P2 IMAD.IADD R9, R9, 0x1, -R4.reuse ;  /* 0x000000010909a824 */ /* 0x100fe200078e0a04 */
[C---:B------:R-:W-:Y:S01]  /*15b0*/  ISETP.GT.U32.AND P2, PT, R4.reuse, R27, PT ;  /* 0x0000001b0400720c */ /* 0x040fe20003f44070 */
[----:B------:R-:W-:Y:S01]  /*15c0*/  @!P6 IMAD.IADD R25, R25, 0x1, -R4 ;  /* 0x000000011919e824 */ /* 0x000fe200078e0a04 */
[----:B------:R-:W-:Y:S01]  /*15d0*/  ISETP.GT.U32.AND P6, PT, R4, R29, PT ;  /* 0x0000001d0400720c */ /* 0x000fe20003fc4070 */
[----:B------:R-:W-:Y:S01]  /*15e0*/  @!P1 IMAD.MOV R21, RZ, RZ, -R21 ;  /* 0x000000ffff159224 */ /* 0x000fe200078e0a15 */
[----:B------:R-:W-:Y:S01]  /*15f0*/  IABS R31, R16 ;  /* 0x00000010001f7213 */ /* 0x000fe20000000000 */
[----:B------:R-:W-:Y:S01]  /*1600*/  IMAD.HI.U32 R14, R8, R37, RZ ;  /* 0x00000025080e7227 */ /* 0x000fe200078e00ff */
[----:B------:R-:W-:-:S02]  /*1610*/  ISETP.GE.AND P1, PT, R18, RZ, PT ;  /* 0x000000ff1200720c */ /* 0x000fc40003f26270 */
[----:B------:R-:W-:Y:S01]  /*1620*/  LOP3.LUT R18, R24, 0x48, RZ, 0xfc, !PT ;  /* 0x0000004818127812 */ /* 0x000fe200078efcff */
[----:B------:R-:W-:-:S03]  /*1630*/  IMAD.HI.U32 R12, R8, R31, RZ ;  /* 0x0000001f080c7227 */ /* 0x000fc600078e00ff */
[----:B------:R-:W-:Y:S01]  /*1640*/  IABS R33, R18 ;  /* 0x0000001200217213 */ /* 0x000fe20000000000 */
[----:B------:R-:W-:Y:S02]  /*1650*/  @!P2 IMAD.IADD R27, R27, 0x1, -R4 ;  /* 0x000000011b1ba824 */ /* 0x000fe400078e0a04 */
[----:B------:R-:W-:Y:S02]  /*1660*/  IMAD.MOV R12, RZ, RZ, -R12 ;  /* 0x000000ffff0c7224 */ /* 0x000fe400078e0a0c */
[----:B------:R-:W-:Y:S01]  /*1670*/  @!P6 IMAD.IADD R29, R29, 0x1, -R4 ;  /* 0x000000011d1de824 */ /* 0x000fe200078e0a04 */
[C---:B------:R-:W-:Y:S01]  /*1680*/  ISETP.GT.U32.AND P6, PT, R4.reuse, R27, PT ;  /* 0x0000001b0400720c */ /* 0x040fe20003fc4070 */
[----:B------:R-:W-:Y:S02]  /*1690*/  IMAD R31, R4, R12, R31 ;  /* 0x0000000c041f7224 */ /* 0x000fe400078e021f */
[----:B------:R-:W-:-:S03]  /*16a0*/  IMAD.HI.U32 R12, R8, R33, RZ ;  /* 0x00000021080c7227 */ /* 0x000fc600078e00ff */
[C---:B------:R-:W-:Y:S01]  /*16b0*/  ISETP.GT.U32.AND P2, PT, R4.reuse, R31, PT ;  /* 0x0000001f0400720c */ /* 0x040fe20003f44070 */
[----:B------:R-:W-:Y:S02]  /*16c0*/  IMAD.MOV R12, RZ, RZ, -R12 ;  /* 0x000000ffff0c7224 */ /* 0x000fe400078e0a0c */
[----:B------:R-:W-:Y:S02]  /*16d0*/  IMAD.MOV R14, RZ, RZ, -R14 ;  /* 0x000000ffff0e7224 */ /* 0x000fe400078e0a0e */
[C---:B------:R-:W-:Y:S02]  /*16e0*/  IMAD R33, R4.reuse, R12, R33 ;  /* 0x0000000c04217224 */ /* 0x040fe400078e0221 */
[----:B------:R-:W-:Y:S02]  /*16f0*/  @!P6 IMAD.IADD R27, R27, 0x1, -R4 ;  /* 0x000000011b1be824 */ /* 0x000fe400078e0a04 */
[----:B------:R-:W-:Y:S01]  /*1700*/  IMAD.MOV.U32 R12, RZ, RZ, R9 ;  /* 0x000000ffff0c7224 */ /* 0x000fe200078e0009 */
[----:B------:R-:W-:Y:S01]  /*1710*/  ISETP.GT.U32.AND P6, PT, R4, R33, PT ;  /* 0x000000210400720c */ /* 0x000fe20003fc4070 */
[----:B------:R-:W-:-:S04]  /*1720*/  IMAD.HI.U32 R9, R8, R39, RZ ;  /* 0x0000002708097227 */ /* 0x000fc800078e00ff */
[----:B------:R-:W-:Y:S02]  /*1730*/  IMAD.MOV R9, RZ, RZ, -R9 ;  /* 0x000000ffff097224 */ /* 0x000fe400078e0a09 */
[--C-:B------:R-:W-:Y:S01]  /*1740*/  @!P2 IMAD.IADD R31, R31, 0x1, -R4.reuse ;  /* 0x000000011f1fa824 */ /* 0x100fe200078e0a04 */
[C---:B------:R-:W-:Y:S01]  /*1750*/  ISETP.GT.U32.AND P2, PT, R4.reuse, R29, PT ;  /* 0x0000001d0400720c */ /* 0x040fe20003f44070 */
[C---:B------:R-:W-:Y:S02]  /*1760*/  IMAD R9, R4.reuse, R9, R39 ;  /* 0x0000000904097224 */ /* 0x040fe400078e0227 */
[C---:B------:R-:W-:Y:S02]  /*1770*/  IMAD R37, R4.reuse, R14, R37 ;  /* 0x0000000e04257224 */ /* 0x040fe400078e0225 */
[----:B------:R-:W-:Y:S01]  /*1780*/  @!P6 IMAD.IADD R33, R33, 0x1, -R4 ;  /* 0x000000012121e824 */ /* 0x000fe200078e0a04 */
[----:B------:R-:W-:Y:S01]  /*1790*/  ISETP.GT.U32.AND P6, PT, R4, R9, PT ;  /* 0x000000090400720c */ /* 0x000fe20003fc4070 */
[----:B------:R-:W-:-:S04]  /*17a0*/  IMAD.HI.U32 R14, R8, R41, RZ ;  /* 0x00000029080e7227 */ /* 0x000fc800078e00ff */
[----:B------:R-:W-:Y:S01]  /*17b0*/  @!P0 IMAD.MOV R12, RZ, RZ, -R12 ;  /* 0x000000ffff0c8224 */ /* 0x000fe200078e0a0c */
[----:B------:R-:W-:Y:S01]  /*17c0*/  ISETP.GT.U32.AND P0, PT, R4, R31, PT ;  /* 0x0000001f0400720c */ /* 0x000fe20003f04070 */
[----:B------:R-:W-:Y:S01]  /*17d0*/  @!P2 IMAD.IADD R29, R29, 0x1, -R4 ;  /* 0x000000011d1da824 */ /* 0x000fe200078e0a04 */
[----:B------:R-:W-:Y:S01]  /*17e0*/  ISETP.GE.AND P2, PT, R20, RZ, PT ;  /* 0x000000ff1400720c */ /* 0x000fe20003f46270 */
[----:B------:R-:W-:Y:S01]  /*17f0*/  IMAD.MOV R14, RZ, RZ, -R14 ;  /* 0x000000ffff0e7224 */ /* 0x000fe200078e0a0e */
[----:B------:R-:W-:Y:S01]  /*1800*/  LOP3.LUT R20, R24, 0x38, RZ, 0xfc, !PT ;  /* 0x0000003818147812 */ /* 0x000fe200078efcff */
[----:B------:R-:W-:Y:S01]  /*1810*/  @!P3 IMAD.MOV R27, RZ, RZ, -R27 ;  /* 0x000000ffff1bb224 */ /* 0x000fe200078e0a1b */
[C---:B------:R-:W-:Y:S01]  /*1820*/  ISETP.GT.U32.AND P3, PT, R4.reuse, R37, PT ;  /* 0x000000250400720c */ /* 0x040fe20003f64070 */
[----:B------:R-:W-:Y:S01]  /*1830*/  IMAD R39, R4, R14, R41 ;  /* 0x0000000e04277224 */ /* 0x000fe200078e0229 */
[----:B------:R-:W-:Y:S01]  /*1840*/  IABS R41, R20 ;  /* 0x0000001400297213 */ /* 0x000fe20000000000 */
[----:B------:R-:W-:-:S02]  /*1850*/  @!P6 IMAD.IADD R9, R9, 0x1, -R4 ;  /* 0x000000010909e824 */ /* 0x000fc400078e0a04 */
[----:B------:R-:W-:Y:S02]  /*1860*/  @!P1 IMAD.MOV R29, RZ, RZ, -R29 ;  /* 0x000000ffff1d9224 */ /* 0x000fe400078e0a1d */
[----:B------:R-:W-:Y:S01]  /*1870*/  IMAD.HI.U32 R14, R8, R41, RZ ;  /* 0x00000029080e7227 */ /* 0x000fe200078e00ff */
[----:B------:R-:W-:-:S03]  /*1880*/  ISETP.GT.U32.AND P6, PT, R4, R9, PT ;  /* 0x000000090400720c */ /* 0x000fc60003fc4070 */
[----:B------:R-:W-:Y:S01]  /*1890*/  @!P0 IMAD.IADD R31, R31, 0x1, -R4 ;  /* 0x000000011f1f8824 */ /* 0x000fe200078e0a04 */
[----:B------:R-:W-:Y:S01]  /*18a0*/  ISETP.GE.AND P0, PT, R22, RZ, PT ;  /* 0x000000ff1600720c */ /* 0x000fe20003f06270 */
[----:B------:R-:W-:Y:S01]  /*18b0*/  IMAD.MOV R14, RZ, RZ, -R14 ;  /* 0x000000ffff0e7224 */ /* 0x000fe200078e0a0e */
[----:B------:R-:W-:Y:S01]  /*18c0*/  LOP3.LUT R22, R24, 0x34, RZ, 0xfc, !PT ;  /* 0x0000003418167812 */ /* 0x000fe200078efcff */
[--C-:B------:R-:W-:Y:S01]  /*18d0*/  @!P3 IMAD.IADD R37, R37, 0x1, -R4.reuse ;  /* 0x000000012525b824 */ /* 0x100fe200078e0a04 */
[C---:B------:R-:W-:Y:S01]  /*18e0*/  ISETP.GT.U32.AND P3, PT, R4.reuse, R33, PT ;  /* 0x000000210400720c */ /* 0x040fe20003f64070 */
[C---:B------:R-:W-:Y:S01]  /*18f0*/  IMAD R41, R4.reuse, R14, R41 ;  /* 0x0000000e04297224 */ /* 0x040fe200078e0229 */
[----:B------:R-:W-:Y:S01]  /*1900*/  IABS R43, R22 ;  /* 0x00000016002b7213 */ /* 0x000fe20000000000 */
[----:B------:R-:W-:Y:S01]  /*1910*/  @!P5 IMAD.MOV R23, RZ, RZ, -R23 ;  /* 0x000000ffff17d224 */ /* 0x000fe200078e0a17 */
[C---:B------:R-:W-:Y:S01]  /*1920*/  ISETP.GT.U32.AND P1, PT, R4.reuse, R37, PT ;  /* 0x000000250400720c */ /* 0x040fe20003f24070 */
[----:B------:R-:W-:Y:S01]  /*1930*/  @!P6 IMAD.IADD R9, R9, 0x1, -R4 ;  /* 0x000000010909e824 */ /* 0x000fe200078e0a04 */
[----:B------:R-:W-:Y:S01]  /*1940*/  ISETP.GT.U32.AND P6, PT, R4, R41, PT ;  /* 0x000000290400720c */ /* 0x000fe20003fc4070 */
[----:B------:R-:W-:Y:S01]  /*1950*/  IMAD.HI.U32 R14, R8, R43, RZ ;  /* 0x0000002b080e7227 */ /* 0x000fe200078e00ff */
[----:B------:R-:W-:-:S03]  /*1960*/  ISETP.GE.AND P5, PT, R16, RZ, PT ;  /* 0x000000ff1000720c */ /* 0x000fc60003fa6270 */
[----:B------:R-:W-:-:S04]  /*1970*/  IMAD.HI.U32 R16, R8, R45, RZ ;  /* 0x0000002d08107227 */ /* 0x000fc800078e00ff */
[----:B------:R-:W-:Y:S02]  /*1980*/  IMAD.MOV R14, RZ, RZ, -R14 ;  /* 0x000000ffff0e7224 */ /* 0x000fe400078e0a0e */
[----:B------:R-:W-:Y:S02]  /*1990*/  IMAD.MOV R16, RZ, RZ, -R16 ;  /* 0x000000ffff107224 */ /* 0x000fe400078e0a10 */
[----:B------:R-:W-:Y:S02]  /*19a0*/  IMAD R43, R4, R14, R43 ;  /* 0x0000000e042b7224 */ /* 0x000fe400078e022b */
[----:B------:R-:W-:Y:S01]  /*19b0*/  @!P4 IMAD.MOV R25, RZ, RZ, -R25 ;  /* 0x000000ffff19c224 */ /* 0x000fe200078e0a19 */
[----:B------:R-:W-:Y:S01]  /*19c0*/  ISETP.GE.AND P4, PT, R18, RZ, PT ;  /* 0x000000ff1200720c */ /* 0x000fe20003f86270 */
        /* <DEDUP_REMOVED lines=8> */
[----:B------:R-:W-:Y:S01]  /*1a50*/  IMAD.HI.U32 R18, R8, R47, RZ ;  /* 0x0000002f08127227 */ /* 0x000fe200078e00ff */
[----:B------:R-:W-:-:S03]  /*1a60*/  IABS R55, R26 ;  /* 0x0000001a00377213 */ /* 0x000fc60000000000 */
[----:B------:R-:W-:Y:S01]  /*1a70*/  @!P2 IMAD.MOV R37, RZ, RZ, -R37 ;  /* 0x000000ffff25a224 */ /* 0x000fe200078e0a25 */
[C---:B------:R-:W-:Y:S01]  /*1a80*/  ISETP.GT.U32.AND P2, PT, R4.reuse, R45, PT ;  /* 0x0000002d0400720c */ /* 0x040fe20003f44070 */
[----:B------:R-:W-:Y:S02]  /*1a90*/  IMAD.MOV R18, RZ, RZ, -R18 ;  /* 0x000000ffff127224 */ /* 0x000fe400078e0a12 */
[----:B------:R-:W-:Y:S01]  /*1aa0*/  @!P4 IMAD.MOV R33, RZ, RZ, -R33 ;  /* 0x000000ffff21c224 */ /* 0x000fe200078e0a21 */
[C---:B------:R-:W-:Y:S01]  /*1ab0*/  ISETP.GT.U32.AND P4, PT, R4.reuse, R41, PT ;  /* 0x000000290400720c */ /* 0x040fe20003f84070 */
[----:B------:R-:W-:Y:S01]  /*1ac0*/  IMAD R47, R4, R18, R47 ;  /* 0x00000012042f7224 */ /* 0x000fe200078e022f */
[----:B------:R-:W-:Y:S01]  /*1ad0*/  LOP3.LUT R18, R24, 0x28, RZ, 0xfc, !PT ;  /* 0x0000002818127812 */ /* 0x000fe200078efcff */
[--C-:B------:R-:W-:Y:S01]  /*1ae0*/  @!P6 IMAD.IADD R43, R43, 0x1, -R4.reuse ;  /* 0x000000012b2be824 */ /* 0x100fe200078e0a04 */
[----:B------:R-:W-:Y:S01]  /*1af0*/  ISETP.GE.AND P6, PT, R30, RZ, PT ;  /* 0x000000ff1e00720c */ /* 0x000fe20003fc6270 */
[--C-:B------:R-:W-:Y:S01]  /*1b00*/  @!P3 IMAD.IADD R39, R39, 0x1, -R4.reuse ;  /* 0x000000012727b824 */ /* 0x100fe200078e0a04 */
[----:B------:R-:W-:Y:S01]  /*1b10*/  IABS R49, R18 ;  /* 0x0000001200317213 */ /* 0x000fe20000000000 */
[----:B------:R-:W-:Y:S01]  /*1b20*/  @!P5 IMAD.MOV R31, RZ, RZ, -R31 ;  /* 0x000000ffff1fd224 */ /* 0x000fe200078e0a1f */
[----:B------:R-:W-:Y:S01]  /*1b30*/  ISETP.GE.AND P3, PT, R20, RZ, PT ;  /* 0x000000ff1400720c */ /* 0x000fe20003f66270 */
[----:B------:R-:W-:Y:S01]  /*1b40*/  @!P2 IMAD.IADD R45, R45, 0x1, -R4 ;  /* 0x000000012d2da824 */ /* 0x000fe200078e0a04 */
[C---:B------:R-:W-:Y:S01]  /*1b50*/  ISETP.GT.U32.AND P2, PT, R4.reuse, R43, PT ;  /* 0x0000002b0400720c */ /* 0x040fe20003f44070 */
[----:B------:R-:W-:Y:S01]  /*1b60*/  IMAD.MOV.U32 R14, RZ, RZ, R9 ;  /* 0x000000ffff0e7224 */ /* 0x000fe200078e0009 */
[----:B------:R-:W-:Y:S01]  /*1b70*/  ISETP.GT.U32.AND P5, PT, R4, R39, PT ;  /* 0x000000270400720c */ /* 0x000fe20003fa4070 */
[----:B------:R-:W-:Y:S01]  /*1b80*/  IMAD.HI.U32 R9, R8, R49, RZ ;  /* 0x0000003108097227 */ /* 0x000fe200078e00ff */
[----:B------:R-:W-:-:S02]  /*1b90*/  LOP3.LUT R20, R24, 0x24, RZ, 0xfc, !PT ;  /* 0x0000002418147812 */ /* 0x000fc400078efcff */
[----:B------:R-:W-:Y:S01]  /*1ba0*/  LOP3.LUT R30, R24, 0xc, RZ, 0xfc, !PT ;  /* 0x0000000c181e7812 */ /* 0x000fe200078efcff */
[----:B------:R-:W-:Y:S01]  /*1bb0*/  IMAD.MOV R9, RZ, RZ, -R9 ;  /* 0x000000ffff097224 */ /* 0x000fe200078e0a09 */
[----:B------:R-:W-:Y:S01]  /*1bc0*/  IABS R51, R20 ;  /* 0x0000001400337213 */ /* 0x000fe20000000000 */
[--C-:B------:R-:W-:Y:S01]  /*1bd0*/  @!P4 IMAD.IADD R41, R41, 0x1, -R4.reuse ;  /* 0x000000012929c824 */ /* 0x100fe200078e0a04 */
[----:B------:R-:W-:Y:S01]  /*1be0*/  ISETP.GE.AND P4, PT, R28, RZ, PT ;  /* 0x000000ff1c00720c */ /* 0x000fe20003f86270 */
[----:B------:R-:W-:Y:S01]  /*1bf0*/  IMAD R9, R4, R9, R49 ;  /* 0x0000000904097224 */ /* 0x000fe200078e0231 */
[----:B------:R-:W-:Y:S01]  /*1c00*/  LOP3.LUT R28, R24, 0x10, RZ, 0xfc, !PT ;  /* 0x00000010181c7812 */ /* 0x000fe200078efcff */
[----:B------:R-:W-:Y:S01]  /*1c10*/  IMAD.HI.U32 R16, R8, R51, RZ ;  /* 0x0000003308107227 */ /* 0x000fe200078e00ff */
[----:B------:R-:W-:Y:S02]  /*1c20*/  IABS R61, R30 ;  /* 0x0000001e003d7213 */ /* 0x000fe40000000000 */
[----:B------:R-:W-:Y:S01]  /*1c30*/  IABS R59, R28 ;  /* 0x0000001c003b7213 */ /* 0x000fe20000000000 */
[--C-:B------:R-:W-:Y:S01]  /*1c40*/  @!P2 IMAD.IADD R43, R43, 0x1, -R4.reuse ;  /* 0x000000012b2ba824 */ /* 0x100fe200078e0a04 */
[C---:B------:R-:W-:Y:S01]  /*1c50*/  ISETP.GT.U32.AND P2, PT, R4.reuse, R9, PT ;  /* 0x000000090400720c */ /* 0x040fe20003f44070 */
[----:B------:R-:W-:Y:S01]  /*1c60*/  @!P5 IMAD.IADD R39, R39, 0x1, -R4 ;  /* 0x000000012727d824 */ /* 0x000fe200078e0a04 */
[----:B------:R-:W-:Y:S01]  /*1c70*/  ISETP.GT.U32.AND P5, PT, R4, R47, PT ;  /* 0x0000002f0400720c */ /* 0x000fe20003fa4070 */
[----:B------:R-:W-:Y:S01]  /*1c80*/  @!P3 IMAD.MOV R41, RZ, RZ, -R41 ;  /* 0x000000ffff29b224 */ /* 0x000fe200078e0a29 */
[----:B------:R-:W-:Y:S01]  /*1c90*/  ISETP.GE.AND P3, PT, R18, RZ, PT ;  /* 0x000000ff1200720c */ /* 0x000fe20003f66270 */
[----:B------:R-:W-:Y:S01]  /*1ca0*/  IMAD.MOV R16, RZ, RZ, -R16 ;  /* 0x000000ffff107224 */ /* 0x000fe200078e0a10 */
[----:B------:R-:W-:Y:S01]  /*1cb0*/  LOP3.LUT R18, R24, 0x20, RZ, 0xfc, !PT ;  /* 0x0000002018127812 */ /* 0x000fe200078efcff */
[----:B------:R-:W-:Y:S01]  /*1cc0*/  @!P1 IMAD.MOV R39, RZ, RZ, -R39 ;  /* 0x000000ffff279224 */ /* 0x000fe200078e0a27 */
[C---:B------:R-:W-:Y:S01]  /*1cd0*/  ISETP.GT.U32.AND P1, PT, R4.reuse, R45, PT ;  /* 0x0000002d0400720c */ /* 0x040fe20003f24070 */
[----:B------:R-:W-:Y:S01]  /*1ce0*/  IMAD R49, R4, R16, R51 ;  /* 0x0000001004317224 */ /* 0x000fe200078e0233 */
[----:B------:R-:W-:Y:S01]  /*1cf0*/  IABS R51, R18 ;  /* 0x0000001200337213 */ /* 0x000fe20000000000 */
[----:B------:R-:W-:Y:S01]  /*1d00*/  @!P0 IMAD.MOV R14, RZ, RZ, -R14 ;  /* 0x000000ffff0e8224 */ /* 0x000fe200078e0a0e */
[----:B------:R-:W-:Y:S01]  /*1d10*/  ISETP.GE.AND P0, PT, R22, RZ, PT ;  /* 0x000000ff1600720c */ /* 0x000fe20003f06270 */
[----:B------:R-:W-:Y:S01]  /*1d20*/  @!P2 IMAD.IADD R9, R9, 0x1, -R4 ;  /* 0x000000010909a824 */ /* 0x000fe200078e0a04 */
[----:B------:R-:W-:Y:S01]  /*1d30*/  ISETP.GE.AND P2, PT, R18, RZ, PT ;  /* 0x000000ff1200720c */ /* 0x000fe20003f46270 */
[----:B------:R-:W-:Y:S01]  /*1d40*/  IMAD.HI.U32 R16, R8, R51, RZ ;  /* 0x0000003308107227 */ /* 0x000fe200078e00ff */
[----:B------:R-:W-:-:S03]  /*1d50*/  LOP3.LUT R22, R24, 0x1c, RZ, 0xfc, !PT ;  /* 0x0000001c18167812 */ /* 0x000fc600078efcff */
[----:B------:R-:W-:Y:S01]  /*1d60*/  IMAD.MOV R18, RZ, RZ, -R16 ;  /* 0x000000ffff127224 */ /* 0x000fe200078e0a10 */
[----:B------:R-:W-:Y:S01]  /*1d70*/  IABS R53, R22 ;  /* 0x0000001600357213 */ /* 0x000fe20000000000 */
[--C-:B------:R-:W-:Y:S01]  /*1d80*/  @!P1 IMAD.IADD R45, R45, 0x1, -R4.reuse ;  /* 0x000000012d2d9824 */ /* 0x100fe200078e0a04 */
[C---:B------:R-:W-:Y:S01]  /*1d90*/  ISETP.GT.U32.AND P1, PT, R4.reuse, R49, PT ;  /* 0x000000310400720c */ /* 0x040fe20003f24070 */
[C---:B------:R-:W-:Y:S02]  /*1da0*/  IMAD R51, R4.reuse, R18, R51 ;  /* 0x0000001204337224 */ /* 0x040fe400078e0233 */
[----:B------:R-:W-:Y:S02]  /*1db0*/  @!P4 IMAD.MOV R45, RZ, RZ, -R45 ;  /* 0x000000ffff2dc224 */ /* 0x000fe400078e0a2d */
[----:B------:R-:W-:Y:S01]  /*1dc0*/  @!P0 IMAD.MOV R43, RZ, RZ, -R43 ;  /* 0x000000ffff2b8224 */ /* 0x000fe200078e0a2b */
[C---:B------:R-:W-:Y:S01]  /*1dd0*/  ISETP.GT.U32.AND P4, PT, R4.reuse, R51, PT ;  /* 0x000000330400720c */ /* 0x040fe20003f84070 */
[----:B------:R-:W-:Y:S01]  /*1de0*/  @!P5 IMAD.IADD R47, R47, 0x1, -R4 ;  /* 0x000000012f2fd824 */ /* 0x000fe200078e0a04 */
[----:B------:R-:W-:Y:S01]  /*1df0*/  ISETP.GT.U32.AND P0, PT, R4, R9, PT ;  /* 0x000000090400720c */ /* 0x000fe20003f04070 */
[----:B------:R-:W-:-:S03]  /*1e00*/  IMAD.HI.U32 R16, R8, R53, RZ ;  /* 0x0000003508107227 */ /* 0x000fc600078e00ff */
[----:B------:R-:W-:Y:S01]  /*1e10*/  ISETP.GT.U32.AND P5, PT, R4, R47, PT ;  /* 0x0000002f0400720c */ /* 0x000fe20003fa4070 */
[----:B------:R-:W-:Y:S02]  /*1e20*/  @!P1 IMAD.IADD R49, R49, 0x1, -R4 ;  /* 0x0000000131319824 */ /* 0x000fe400078e0a04 */
[----:B------:R-:W-:Y:S02]  /*1e30*/  IMAD.MOV R16, RZ, RZ, -R16 ;  /* 0x000000ffff107224 */ /* 0x000fe400078e0a10 */
[----:B------:R-:W-:Y:S01]  /*1e40*/  IMAD.HI.U32 R18, R8, R55, RZ ;  /* 0x0000003708127227 */ /* 0x000fe200078e00ff */
[----:B------:R-:W-:-:S03]  /*1e50*/  ISETP.GT.U32.AND P1, PT, R4, R49, PT ;  /* 0x000000310400720c */ /* 0x000fc60003f24070 */
[--C-:B------:R-:W-:Y:S02]  /*1e60*/  @!P4 IMAD.IADD R51, R51, 0x1, -R4.reuse ;  /* 0x000000013333c824 */ /* 0x100fe400078e0a04 */
[----:B------:R-:W-:Y:S01]  /*1e70*/  @!P0 IMAD.IADD R9, R9, 0x1, -R4 ;  /* 0x0000000109098824 */ /* 0x000fe200078e0a04 */
[----:B------:R-:W-:Y:S01]  /*1e80*/  ISETP.GE.AND P0, PT, R26, RZ, PT ;  /* 0x000000ff1a00720c */ /* 0x000fe20003f06270 */
[C---:B------:R-:W-:Y:S01]  /*1e90*/  IMAD R53, R4.reuse, R16, R53 ;  /* 0x0000001004357224 */ /* 0x040fe200078e0235 */
[----:B------:R-:W-:Y:S01]  /*1ea0*/  ISETP.GT.U32.AND P4, PT, R4, R51, PT ;  /* 0x000000330400720c */ /* 0x000fe20003f84070 */
[----:B------:R-:W-:Y:S01]  /*1eb0*/  IMAD.MOV R18, RZ, RZ, -R18 ;  /* 0x000000ffff127224 */ /* 0x000fe200078e0a12 */
[----:B------:R-:W-:Y:S01]  /*1ec0*/  LOP3.LUT R26, R24, 0x14, RZ, 0xfc, !PT ;  /* 0x00000014181a7812 */ /* 0x000fe200078efcff */
[--C-:B------:R-:W-:Y:S01]  /*1ed0*/  @!P5 IMAD.IADD R47, R47, 0x1, -R4.reuse ;  /* 0x000000012f2fd824 */ /* 0x100fe200078e0a04 */
[----:B------:R-:W-:Y:S01]  /*1ee0*/  ISETP.GE.AND P5, PT, R20, RZ, PT ;  /* 0x000000ff1400720c */ /* 0x000fe20003fa6270 */
[----:B------:R-:W-:Y:S01]  /*1ef0*/  @!P1 IMAD.IADD R49, R49, 0x1, -R4 ;  /* 0x0000000131319824 */ /* 0x000fe200078e0a04 */
[----:B------:R-:W-:Y:S01]  /*1f00*/  IABS R57, R26 ;  /* 0x0000001a00397213 */ /* 0x000fe20000000000 */
[C---:B------:R-:W-:Y:S01]  /*1f10*/  IMAD R55, R4.reuse, R18, R55 ;  /* 0x0000001204377224 */ /* 0x040fe200078e0237 */
[----:B------:R-:W-:Y:S01]  /*1f20*/  ISETP.GT.U32.AND P1, PT, R4, R53, PT ;  /* 0x000000350400720c */ /* 0x000fe20003f24070 */
[----:B------:R-:W-:Y:S01]  /*1f30*/  @!P6 IMAD.MOV R47, RZ, RZ, -R47 ;  /* 0x000000ffff2fe224 */ /* 0x000fe200078e0a2f */
[----:B------:R-:W-:Y:S01]  /*1f40*/  ISETP.GE.AND P6, PT, R22, RZ, PT ;  /* 0x000000ff1600720c */ /* 0x000fe20003fc6270 */
[----:B------:R-:W-:-:S04]  /*1f50*/  IMAD.HI.U32 R16, R8, R57, RZ ;  /* 0x0000003908107227 */ /* 0x000fc800078e00ff */
[----:B------:R-:W-:Y:S01]  /*1f60*/  @!P4 IMAD.IADD R51, R51, 0x1, -R4 ;  /* 0x000000013333c824 */ /* 0x000fe200078e0a04 */
[----:B------:R-:W-:Y:S01]  /*1f70*/  ISETP.GT.U32.AND P4, PT, R4, R55, PT ;  /* 0x000000370400720c */ /* 0x000fe20003f84070 */
[----:B------:R-:W-:Y:S02]  /*1f80*/  IMAD.MOV R20, RZ, RZ, -R16 ;  /* 0x000000ffff147224 */ /* 0x000fe400078e0a10 */
[----:B------:R-:W-:-:S04]  /*1f90*/  IMAD.HI.U32 R16, R8, R59, RZ ;  /* 0x0000003b08107227 */ /* 0x000fc800078e00ff */
[----:B------:R-:W-:Y:S02]  /*1fa0*/  IMAD.MOV R22, RZ, RZ, -R16 ;  /* 0x000000ffff167224 */ /* 0x000fe400078e0a10 */
[--C-:B------:R-:W-:Y:S02]  /*1fb0*/  @!P1 IMAD.IADD R53, R53, 0x1, -R4.reuse ;  /* 0x0000000135359824 */ /* 0x100fe400078e0a04 */
[----:B------:R-:W-:Y:S01]  /*1fc0*/  IMAD R59, R4, R22, R59 ;  /* 0x00000016043b7224 */ /* 0x000fe200078e023b */
[----:B------:R-:W-:Y:S01]  /*1fd0*/  LOP3.LUT R22, R24, 0x4, RZ, 0xfc, !PT ;  /* 0x0000000418167812 */ /* 0x000fe200078efcff */
[----:B------:R-:W-:Y:S01]  /*1fe0*/  IMAD.HI.U32 R18, R8, R61, RZ ;  /* 0x0000003d08127227 */ /* 0x000fe200078e00ff */
[C---:B------:R-:W-:Y:S02]  /*1ff0*/  ISETP.GT.U32.AND P1, PT, R4.reuse, R53, PT ;  /* 0x000000350400720c */ /* 0x040fe40003f24070 */
[----:B------:R-:W-:Y:S01]  /*2000*/  IABS R65, R22 ;  /* 0x0000001600417213 */ /* 0x000fe20000000000 */
[----:B------:R-:W-:Y:S01]  /*2010*/  @!P4 IMAD.IADD R55, R55, 0x1, -R4 ;  /* 0x000000013737c824 */ /* 0x000fe200078e0a04 */
[----:B------:R-:W-:Y:S01]  /*2020*/  ISETP.GT.U32.AND P4, PT, R4, R59, PT ;  /* 0x0000003b0400720c */ /* 0x000fe20003f84070 */
[----:B------:R-:W-:-:S02]  /*2030*/  IMAD.MOV R18, RZ, RZ, -R18 ;  /* 0x000000ffff127224 */ /* 0x000fc400078e0a12 */
[----:B------:R-:W-:-:S04]  /*2040*/  IMAD.HI.U32 R16, R8, R67, RZ ;  /* 0x0000004308107227 */ /* 0x000fc800078e00ff */
[C---:B------:R-:W-:Y:S02]  /*2050*/  IMAD R61, R4.reuse, R18, R61 ;  /* 0x00000012043d7224 */ /* 0x040fe400078e023d */
[----:B------:R-:W-:Y:S02]  /*2060*/  IMAD.MOV R18, RZ, RZ, -R16 ;  /* 0x000000ffff127224 */ /* 0x000fe400078e0a10 */
[C---:B------:R-:W-:Y:S02]  /*2070*/  IMAD R57, R4.reuse, R20, R57 ;  /* 0x0000001404397224 */ /* 0x040fe400078e0239 */
[----:B------:R-:W-:Y:S02]  /*2080*/  IMAD.MOV.U32 R16, RZ, RZ, R9 ;  /* 0x000000ffff107224 */ /* 0x000fe400078e0009 */
[----:B------:R-:W-:Y:S01]  /*2090*/  @!P1 IMAD.IADD R53, R53, 0x1, -R4 ;  /* 0x0000000135359824 */ /* 0x000fe200078e0a04 */
[C---:B------:R-:W-:Y:S01]  /*20a0*/  ISETP.GT.U32.AND P1, PT, R4.reuse, R57, PT ;  /* 0x000000390400720c */ /* 0x040fe20003f24070 */
[----:B------:R-:W-:Y:S01]  /*20b0*/  @!P3 IMAD.MOV R16, RZ, RZ, -R16 ;  /* 0x000000ffff10b224 */ /* 0x000fe200078e0a10 */
[----:B------:R-:W-:Y:S01]  /*20c0*/  ISETP.GT.U32.AND P3, PT, R4, R55, PT ;  /* 0x000000370400720c */ /* 0x000fe20003f64070 */
[----:B------:R-:W-:-:S02]  /*20d0*/  @!P4 IMAD.IADD R59, R59, 0x1, -R4 ;  /* 0x000000013b3bc824 */ /* 0x000fc400078e0a04 */
[----:B------:R-:W-:-:S04]  /*20e0*/  IMAD.HI.U32 R20, R8, R63, RZ ;  /* 0x0000003f08147227 */ /* 0x000fc800078e00ff */
[C---:B------:R-:W-:Y:S02]  /*20f0*/  IMAD R67, R4.reuse, R18, R67 ;  /* 0x0000001204437224 */ /* 0x040fe400078e0243 */
[----:B------:R-:W-:Y:S01]  /*2100*/  @!P2 IMAD.MOV R51, RZ, RZ, -R51 ;  /* 0x000000ffff33a224 */ /* 0x000fe200078e0a33 */
[----:B------:R-:W-:Y:S01]  /*2110*/  ISETP.GT.U32.AND P2, PT, R4, R59, PT ;  /* 0x0000003b0400720c */ /* 0x000fe20003f44070 */
[----:B------:R-:W-:Y:S02]  /*2120*/  IMAD.MOV R20, RZ, RZ, -R20 ;  /* 0x000000ffff147224 */ /* 0x000fe400078e0a14 */
[----:B------:R-:W-:-:S04]  /*2130*/  IMAD.HI.U32 R8, R8, R65, RZ ;  /* 0x0000004108087227 */ /* 0x000fc800078e00ff */
[----:B------:R-:W-:Y:S01]  /*2140*/  @!P5 IMAD.MOV R49, RZ, RZ, -R49 ;  /* 0x000000ffff31d224 */ /* 0x000fe200078e0a31 */
[C---:B------:R-:W-:Y:S01]  /*2150*/  ISETP.GT.U32.AND P5, PT, R4.reuse, R67, PT ;  /* 0x000000430400720c */ /* 0x040fe20003fa4070 */
[C---:B------:R-:W-:Y:S02]  /*2160*/  IMAD R63, R4.reuse, R20, R63 ;  /* 0x00000014043f7224 */ /* 0x040fe400078e023f */
[----:B------:R-:W-:Y:S02]  /*2170*/  IMAD.MOV R8, RZ, RZ, -R8 ;  /* 0x000000ffff087224 */ /* 0x000fe400078e0a08 */
[--C-:B------:R-:W-:Y:S01]  /*2180*/  @!P1 IMAD.IADD R57, R57, 0x1, -R4.reuse ;  /* 0x0000000139399824 */ /* 0x100fe200078e0a04 */
[C---:B------:R-:W-:Y:S01]  /*2190*/  ISETP.GT.U32.AND P1, PT, R4.reuse, R61, PT ;  /* 0x0000003d0400720c */ /* 0x040fe20003f24070 */
[--C-:B------:R-:W-:Y:S01]  /*21a0*/  @!P3 IMAD.IADD R55, R55, 0x1, -R4.reuse ;  /* 0x000000013737b824 */ /* 0x100fe200078e0a04 */
[C---:B------:R-:W-:Y:S01]  /*21b0*/  ISETP.GT.U32.AND P3, PT, R4.reuse, R63, PT ;  /* 0x0000003f0400720c */ /* 0x040fe20003f64070 */
[C---:B------:R-:W-:Y:S01]  /*21c0*/  IMAD R65, R4.reuse, R8, R65 ;  /* 0x0000000804417224 */ /* 0x040fe200078e0241 */
[----:B------:R-:W-:Y:S01]  /*21d0*/  ISETP.GT.U32.AND P4, PT, R4, R57, PT ;  /* 0x000000390400720c */ /* 0x000fe20003f84070 */
[----:B------:R-:W-:-:S02]  /*21e0*/  @!P2 IMAD.IADD R59, R59, 0x1, -R4 ;  /* 0x000000013b3ba824 */ /* 0x000fc400078e0a04 */
[--C-:B------:R-:W-:Y:S01]  /*21f0*/  @!P5 IMAD.IADD R67, R67, 0x1, -R4.reuse ;  /* 0x000000014343d824 */ /* 0x100fe200078e0a04 */
[----:B------:R-:W-:Y:S01]  /*2200*/  ISETP.GT.U32.AND P2, PT, R4, R65, PT ;  /* 0x000000410400720c */ /* 0x000fe20003f44070 */
[----:B------:R-:W-:Y:S01]  /*2210*/  @!P0 IMAD.MOV R55, RZ, RZ, -R55 ;  /* 0x000000ffff378224 */ /* 0x000fe200078e0a37 */
[----:B------:R-:W-:Y:S01]  /*2220*/  ISETP.GE.AND P5, PT, R28, RZ, PT ;  /* 0x000000ff1c00720c */ /* 0x000fe20003fa6270 */
[----:B------:R-:W-:Y:S01]  /*2230*/  IMAD.U32 R8, RZ, RZ, UR12 ;  /* 0x0000000cff087e24 */ /* 0x000fe2000f8e00ff */
[C---:B------:R-:W-:Y:S01]  /*2240*/  ISETP.GT.U32.AND P0, PT, R4.reuse, R67, PT ;  /* 0x000000430400720c */ /* 0x040fe20003f04070 */
[--C-:B------:R-:W-:Y:S02]  /*2250*/  @!P1 IMAD.IADD R61, R61, 0x1, -R4.reuse ;  /* 0x000000013d3d9824 */ /* 0x100fe400078e0a04 */
[----:B------:R-:W-:Y:S01]  /*2260*/  @!P3 IMAD.IADD R63, R63, 0x1, -R4 ;  /* 0x000000013f3fb824 */ /* 0x000fe200078e0a04 */
[----:B------:R-:W-:Y:S01]  /*2270*/  SHF.R.U32.HI R249, RZ, 0x4, R8 ;  /* 0x00000004fff97819 */ /* 0x000fe20000011608 */
[----:B------:R-:W-:Y:S01]  /*2280*/  IMAD.U32 R9, RZ, RZ, UR12 ;  /* 0x0000000cff097e24 */ /* 0x000fe2000f8e00ff */
[C---:B------:R-:W-:Y:S01]  /*2290*/  ISETP.GT.U32.AND P1, PT, R4.reuse, R61, PT ;  /* 0x0000003d0400720c */ /* 0x040fe20003f24070 */
[--C-:B------:R-:W-:Y:S01]  /*22a0*/  @!P4 IMAD.IADD R57, R57, 0x1, -R4.reuse ;  /* 0x000000013939c824 */ /* 0x100fe200078e0a04 */
[----:B------:R-:W-:Y:S01]  /*22b0*/  ISETP.GT.U32.AND P3, PT, R4, R63, PT ;  /* 0x0000003f0400720c */ /* 0x000fe20003f64070 */
[--C-:B------:R-:W-:Y:S01]  /*22c0*/  @!P2 IMAD.IADD R65, R65, 0x1, -R4.reuse ;  /* 0x000000014141a824 */ /* 0x100fe200078e0a04 */
[----:B------:R-:W-:Y:S01]  /*22d0*/  SGXT.U32 R249, R249, 0xe ;  /* 0x0000000ef9f9781a */ /* 0x000fe20000000000 */
[----:B------:R-:W-:Y:S01]  /*22e0*/  VIADD R8, R9, 0x2000 ;  /* 0x0000200009087836 */ /* 0x000fe20000000000 */
[----:B------:R-:W-:Y:S01]  /*22f0*/  ISETP.GE.AND P4, PT, R26, RZ, PT ;  /* 0x000000ff1a00720c */ /* 0x000fe20003f86270 */
[----:B------:R-:W-:Y:S01]  /*2300*/  IMAD.MOV.U32 R9, RZ, RZ, RZ ;  /* 0x000000ffff097224 */ /* 0x000fe200078e00ff */
[----:B------:R-:W-:Y:S01]  /*2310*/  ISETP.GT.U32.AND P2, PT, R4, R65, PT ;  /* 0x000000410400720c */ /* 0x000fe20003f44070 */
[--C-:B------:R-:W-:Y:S01]  /*2320*/  @!P0 IMAD.IADD R67, R67, 0x1, -R4.reuse ;  /* 0x0000000143438824 */ /* 0x100fe200078e0a04 */
[----:B------:R-:W-:Y:S01]  /*2330*/  IADD3 R20, P0, R249, 0x80, RZ ;  /* 0x00000080f9147810 */ /* 0x000fe20007f1e0ff */
[----:B------:R-:W-:Y:S01]  /*2340*/  @!P6 IMAD.MOV R53, RZ, RZ, -R53 ;  /* 0x000000ffff35e224 */ /* 0x000fe200078e0a35 */
[----:B------:R-:W-:Y:S01]  /*2350*/  ISETP.GE.AND P6, PT, R24, RZ, PT ;  /* 0x000000ff1800720c */ /* 0x000fe20003fc6270 */
[--C-:B------:R-:W-:Y:S01]  /*2360*/  @!P1 IMAD.IADD R61, R61, 0x1, -R4.reuse ;  /* 0x000000013d3d9824 */ /* 0x100fe200078e0a04 */
[----:B------:R-:W-:Y:S01]  /*2370*/  IADD3.X R18, R9, 0x40000040, RZ, P0, !PT ;  /* 0x4000004009127810 */ /* 0x000fe200007fe4ff */
[--C-:B------:R-:W-:Y:S01]  /*2380*/  @!P3 IMAD.IADD R63, R63, 0x1, -R4.reuse ;  /* 0x000000013f3fb824 */ /* 0x100fe200078e0a04 */
[----:B------:R-:W-:Y:S01]  /*2390*/  ISETP.GE.AND P0, PT, R22, RZ, PT ;  /* 0x000000ff1600720c */ /* 0x000fe20003f06270 */
[----:B------:R-:W-:Y:S01]  /*23a0*/  IMAD R5, R5, UR4, RZ ;  /* 0x0000000405057c24 */ /* 0x000fe2000f8e02ff */
[----:B------:R-:W-:Y:S01]  /*23b0*/  ISETP.GE.AND P1, PT, R30, RZ, PT ;  /* 0x000000ff1e00720c */ /* 0x000fe20003f26270 */
[----:B------:R-:W-:Y:S01]  /*23c0*/  ULDC UR4, c[0x0][0x240] ;  /* 0x0000900000047ab9 */ /* 0x000fe20000000800 */
[----:B------:R-:W-:Y:S01]  /*23d0*/  ISETP.GE.AND P3, PT, R32, RZ, PT ;  /* 0x000000ff2000720c */ /* 0x000fe20003f66270 */
[----:B------:R-:W-:Y:S01]  /*23e0*/  @!P2 IMAD.IADD R65, R65, 0x1, -R4 ;  /* 0x000000014141a824 */ /* 0x000fe200078e0a04 */
[----:B------:R-:W-:Y:S01]  /*23f0*/  R2UR UR11, R9 ;  /* 0x00000000090b72ca */ /* 0x000fe200000e0000 */
[----:B------:R-:W-:Y:S01]  /*2400*/  @!P4 IMAD.MOV R57, RZ, RZ, -R57 ;  /* 0x000000ffff39c224 */ /* 0x000fe200078e0a39 */
[----:B------:R-:W-:Y:S01]  /*2410*/  ISETP.NE.AND P2, PT, R35, RZ, PT ;  /* 0x000000ff2300720c */ /* 0x000fe20003f45270 */
[----:B------:R-:W-:Y:S01]  /*2420*/  @!P5 IMAD.MOV R59, RZ, RZ, -R59 ;  /* 0x000000ffff3bd224 */ /* 0x000fe200078e0a3b */
[----:B------:R-:W-:Y:S01]  /*2430*/  LOP3.LUT R9, RZ, R35, RZ, 0x33, !PT ;  /* 0x00000023ff097212 */ /* 0x000fe200078e33ff */
[----:B------:R-:W-:Y:S01]  /*2440*/  @!P6 IMAD.MOV R67, RZ, RZ, -R67 ;  /* 0x000000ffff43e224 */ /* 0x000fe200078e0a43 */
[----:B------:R-:W-:Y:S01]  /*2450*/  SHF.R.U32.HI R8, RZ, 0x4, R8 ;  /* 0x00000004ff087819 */ /* 0x000fe20000011608 */
[----:B------:R-:W-:Y:S01]  /*2460*/  @!P0 IMAD.MOV R65, RZ, RZ, -R65 ;  /* 0x000000ffff418224 */ /* 0x000fe200078e0a41 */
[C---:B------:R-:W-:Y:S01]  /*2470*/  SEL R15, R9.reuse, R15, !P2 ;  /* 0x0000000f090f7207 */ /* 0x040fe20005000000 */
[----:B------:R-:W-:Y:S01]  /*2480*/  @!P1 IMAD.MOV R61, RZ, RZ, -R61 ;  /* 0x000000ffff3d9224 */ /* 0x000fe200078e0a3d */
[C---:B------:R-:W-:Y:S01]  /*2490*/  SEL R10, R9.reuse, R10, !P2 ;  /* 0x0000000a090a7207 */ /* 0x040fe20005000000 */
[----:B------:R-:W-:Y:S01]  /*24a0*/  @!P3 IMAD.MOV R63, RZ, RZ, -R63 ;  /* 0x000000ffff3fb224 */ /* 0x000fe200078e0a3f */
[----:B------:R-:W-:Y:S01]  /*24b0*/  SEL R11, R9, R11, !P2 ;  /* 0x0000000b090b7207 */ /* 0x000fe20005000000 */
[----:B------:R-:W-:Y:S01]  /*24c0*/  IMAD R15, R15, UR4, RZ ;  /* 0x000000040f0f7c24 */ /* 0x000fe2000f8e02ff */
[----:B------:R-:W-:Y:S01]  /*24d0*/  SEL R13, R9, R13, !P2 ;  /* 0x0000000d090d7207 */ /* 0x000fe20005000000 */
[----:B------:R-:W-:Y:S01]  /*24e0*/  IMAD R10, R10, UR4, RZ ;  /* 0x000000040a0a7c24 */ /* 0x000fe2000f8e02ff */
[----:B------:R-:W-:Y:S01]  /*24f0*/  LEA R164, P0, R5, UR16, 0x1 ;  /* 0x0000001005a47c11 */ /* 0x000fe2000f8008ff */
[----:B------:R-:W-:Y:S01]  /*2500*/  IMAD R11, R11, UR4, RZ ;  /* 0x000000040b0b7c24 */ /* 0x000fe2000f8e02ff */
[----:B------:R-:W-:Y:S01]  /*2510*/  SEL R27, R9, R27, !P2 ;  /* 0x0000001b091b7207 */ /* 0x000fe20005000000 */
[----:B------:R-:W-:Y:S01]  /*2520*/  IMAD R13, R13, UR4, RZ ;  /* 0x000000040d0d7c24 */ /* 0x000fe2000f8e02ff */
[----:B------:R-:W-:-:S02]  /*2530*/  SEL R17, R9, R17, !P2 ;  /* 0x0000001109117207 */ /* 0x000fc40005000000 */
[----:B------:R-:W-:Y:S02]  /*2540*/  CS2R R34, SRZ ;  /* 0x0000000000227805 */ /* 0x000fe4000001ff00 */
[----:B------:R-:W-:Y:S01]  /*2550*/  SEL R19, R9, R19, !P2 ;  /* 0x0000001309137207 */ /* 0x000fe20005000000 */
[----:B------:R-:W-:Y:S01]  /*2560*/  IMAD R27, R27, UR4, RZ ;  /* 0x000000041b1b7c24 */ /* 0x000fe2000f8e02ff */
        /* <DEDUP_REMOVED lines=8> */
[----:B------:R-:W-:Y:S01]  /*25f0*/  LEA.HI.X.SX32 R165, R5, UR17, 0x1, P0 ;  /* 0x0000001105a57c11 */ /* 0x000fe200080f0eff */
[----:B------:R-:W-:Y:S01]  /*2600*/  ULDC.64 UR16, c[0x0][0x218] ;  /* 0x0000860000107ab9 */ /* 0x000fe20000000a00 */
[C---:B------:R-:W-:Y:S01]  /*2610*/  SEL R29, R9.reuse, R29, !P2 ;  /* 0x0000001d091d7207 */ /* 0x040fe20005000000 */
        /* <DEDUP_REMOVED lines=41> */
[----:B------:R-:W-:Y:S01]  /*28b0*/  LEA R241, P1, R15, UR16, 0x1 ;  /* 0x000000100ff17c11 */ /* 0x000fe2000f8208ff */
[----:B------:R-:W-:Y:S01]  /*28c0*/  IMAD R65, R65, UR4, RZ ;  /* 0x0000000441417c24 */ /* 0x000fe2000f8e02ff */
[----:B------:R-:W-:Y:S01]  /*28d0*/  LEA R248, P4, R10, UR16, 0x1 ;  /* 0x000000100af87c11 */ /* 0x000fe2000f8808ff */
[----:B------:R-:W-:Y:S01]  /*28e0*/  IMAD R9, R9, UR4, RZ ;  /* 0x0000000409097c24 */ /* 0x000fe2000f8e02ff */
[----:B------:R-:W-:-:S02]  /*28f0*/  LEA R246, P3, R11, UR16, 0x1 ;  /* 0x000000100bf67c11 */ /* 0x000fc4000f8608ff */
[----:B------:R-:W-:Y:S02]  /*2900*/  CS2R R66, SRZ ;  /* 0x0000000000427805 */ /* 0x000fe4000001ff00 */
[----:B------:R-:W-:Y:S01]  /*2910*/  LEA R244, P2, R13, UR16, 0x1 ;  /* 0x000000100df47c11 */ /* 0x000fe2000f8408ff */
[----:B------:R-:W-:Y:S01]  /*2920*/  UMOV UR4, 0xfffffffe ;  /* 0xfffffffe00047882 */ /* 0x000fe20000000000 */
[----:B------:R-:W-:Y:S01]  /*2930*/  LEA.HI.X.SX32 R240, R15, UR17, 0x1, P1 ;  /* 0x000000110ff07c11 */ /* 0x000fe200088f0eff */
[----:B------:R-:W-:Y:S01]  /*2940*/  IMAD.U32 R4, RZ, RZ, UR7 ;  /* 0x00000007ff047e24 */ /* 0x000fe2000f8e00ff */
[----:B------:R-:W-:Y:S01]  /*2950*/  LEA.HI.X.SX32 R247, R10, UR17, 0x1, P4 ;  /* 0x000000110af77c11 */ /* 0x000fe2000a0f0eff */
[----:B------:R-:W-:Y:S01]  /*2960*/  UMOV UR7, 0x80000020 ;  /* 0x8000002000077882 */ /* 0x000fe20000000000 */
[----:B------:R-:W-:Y:S02]  /*2970*/  LEA.HI.X.SX32 R245, R11, UR17, 0x1, P3 ;  /* 0x000000110bf57c11 */ /* 0x000fe400098f0eff */
[----:B------:R-:W-:-:S02]  /*2980*/  LEA.HI.X.SX32 R243, R13, UR17, 0x1, P2 ;  /* 0x000000110df37c11 */ /* 0x000fc400090f0eff */
[----:B------:R-:W-:Y:S02]  /*2990*/  LEA R203, P1, R27, UR16, 0x1 ;  /* 0x000000101bcb7c11 */ /* 0x000fe4000f8208ff */
[----:B------:R-:W-:Y:S02]  /*29a0*/  LEA R239, P0, R17, UR16, 0x1 ;  /* 0x0000001011ef7c11 */ /* 0x000fe4000f8008ff */
[----:B------:R-:W-:Y:S02]  /*29b0*/  LEA R223, P6, R19, UR16, 0x1 ;  /* 0x0000001013df7c11 */ /* 0x000fe4000f8c08ff */
[----:B------:R-:W-:Y:S02]  /*29c0*/  LEA R219, P5, R21, UR16, 0x1 ;  /* 0x0000001015db7c11 */ /* 0x000fe4000f8a08ff */
[----:B------:R-:W-:Y:S02]  /*29d0*/  LEA R215, P4, R23, UR16, 0x1 ;  /* 0x0000001017d77c11 */ /* 0x000fe4000f8808ff */
[----:B------:R-:W-:-:S02]  /*29e0*/  LEA R211, P3, R12, UR16, 0x1 ;  /* 0x000000100cd37c11 */ /* 0x000fc4000f8608ff */
[----:B------:R-:W-:Y:S02]  /*29f0*/  LEA R207, P2, R25, UR16, 0x1 ;  /* 0x0000001019cf7c11 */ /* 0x000fe4000f8408ff */
[----:B------:R-:W-:Y:S02]  /*2a00*/  LEA.HI.X.SX32 R202, R27, UR17, 0x1, P1 ;  /* 0x000000111bca7c11 */ /* 0x000fe400088f0eff */
[----:B------:R-:W-:Y:S02]  /*2a10*/  CS2R R26, SRZ ;  /* 0x00000000001a7805 */ /* 0x000fe4000001ff00 */
[----:B------:R-:W-:Y:S02]  /*2a20*/  LEA.HI.X.SX32 R238, R17, UR17, 0x1, P0 ;  /* 0x0000001111ee7c11 */ /* 0x000fe400080f0eff */
[----:B------:R-:W-:Y:S02]  /*2a30*/  LEA.HI.X.SX32 R221, R19, UR17, 0x1, P6 ;  /* 0x0000001113dd7c11 */ /* 0x000fe4000b0f0eff */
[----:B------:R-:W-:-:S02]  /*2a40*/  LEA.HI.X.SX32 R217, R21, UR17, 0x1, P5 ;  /* 0x0000001115d97c11 */ /* 0x000fc4000a8f0eff */
[----:B------:R-:W-:Y:S02]  /*2a50*/  LEA.HI.X.SX32 R213, R23, UR17, 0x1, P4 ;  /* 0x0000001117d57c11 */ /* 0x000fe4000a0f0eff */
[----:B------:R-:W-:Y:S02]  /*2a60*/  LEA.HI.X.SX32 R209, R12, UR17, 0x1, P3 ;  /* 0x000000110cd17c11 */ /* 0x000fe400098f0eff */
[----:B------:R-:W-:Y:S02]  /*2a70*/  LEA.HI.X.SX32 R205, R25, UR17, 0x1, P2 ;  /* 0x0000001119cd7c11 */ /* 0x000fe400090f0eff */
[----:B------:R-:W-:Y:S02]  /*2a80*/  CS2R R24, SRZ ;  /* 0x0000000000187805 */ /* 0x000fe4000001ff00 */
[----:B------:R-:W-:Y:S02]  /*2a90*/  LEA R187, P1, R41, UR16, 0x1 ;  /* 0x0000001029bb7c11 */ /* 0x000fe4000f8208ff */
[----:B------:R-:W-:-:S02]  /*2aa0*/  LEA R199, P0, R29, UR16, 0x1 ;  /* 0x000000101dc77c11 */ /* 0x000fc4000f8008ff */
[----:B------:R-:W-:Y:S02]  /*2ab0*/  LEA R201, P6, R31, UR16, 0x1 ;  /* 0x000000101fc97c11 */ /* 0x000fe4000f8c08ff */
[----:B------:R-:W-:Y:S02]  /*2ac0*/  LEA R195, P5, R33, UR16, 0x1 ;  /* 0x0000001021c37c11 */ /* 0x000fe4000f8a08ff */
[----:B------:R-:W-:Y:S02]  /*2ad0*/  LEA R193, P4, R37, UR16, 0x1 ;  /* 0x0000001025c17c11 */ /* 0x000fe4000f8808ff */
[----:B------:R-:W-:Y:S02]  /*2ae0*/  LEA R190, P3, R14, UR16, 0x1 ;  /* 0x000000100ebe7c11 */ /* 0x000fe4000f8608ff */
[----:B------:R-:W-:Y:S02]  /*2af0*/  LEA R189, P2, R39, UR16, 0x1 ;  /* 0x0000001027bd7c11 */ /* 0x000fe4000f8408ff */
[----:B------:R-:W-:-:S02]  /*2b00*/  SGXT.U32 R8, R8, 0xe ;  /* 0x0000000e0808781a */ /* 0x000fc40000000000 */
[----:B------:R-:W-:Y:S02]  /*2b10*/  LEA.HI.X.SX32 R186, R41, UR17, 0x1, P1 ;  /* 0x0000001129ba7c11 */ /* 0x000fe400088f0eff */
[----:B------:R-:W-:Y:S02]  /*2b20*/  CS2R R40, SRZ ;  /* 0x0000000000287805 */ /* 0x000fe4000001ff00 */
[----:B------:R-:W-:Y:S02]  /*2b30*/  LEA.HI.X.SX32 R198, R29, UR17, 0x1, P0 ;  /* 0x000000111dc67c11 */ /* 0x000fe400080f0eff */
[----:B------:R-:W-:Y:S02]  /*2b40*/  CS2R R28, SRZ ;  /* 0x00000000001c7805 */ /* 0x000fe4000001ff00 */
[----:B------:R-:W-:Y:S02]  /*2b50*/  LEA.HI.X.SX32 R196, R31, UR17, 0x1, P6 ;  /* 0x000000111fc47c11 */ /* 0x000fe4000b0f0eff */
[----:B------:R-:W-:-:S02]  /*2b60*/  CS2R R30, SRZ ;  /* 0x00000000001e7805 */ /* 0x000fc4000001ff00 */
[----:B------:R-:W-:Y:S02]  /*2b70*/  LEA.HI.X.SX32 R194, R33, UR17, 0x1, P5 ;  /* 0x0000001121c27c11 */ /* 0x000fe4000a8f0eff */
[----:B------:R-:W-:Y:S02]  /*2b80*/  CS2R R32, SRZ ;  /* 0x0000000000207805 */ /* 0x000fe4000001ff00 */
[----:B------:R-:W-:Y:S02]  /*2b90*/  LEA.HI.X.SX32 R192, R37, UR17, 0x1, P4 ;  /* 0x0000001125c07c11 */ /* 0x000fe4000a0f0eff */
[----:B------:R-:W-:Y:S02]  /*2ba0*/  CS2R R36, SRZ ;  /* 0x0000000000247805 */ /* 0x000fe4000001ff00 */
[----:B------:R-:W-:Y:S02]  /*2bb0*/  LEA.HI.X.SX32 R191, R14, UR17, 0x1, P3 ;  /* 0x000000110ebf7c11 */ /* 0x000fe400098f0eff */
[----:B------:R-:W-:-:S02]  /*2bc0*/  LEA.HI.X.SX32 R188, R39, UR17, 0x1, P2 ;  /* 0x0000001127bc7c11 */ /* 0x000fc400090f0eff */
[----:B------:R-:W-:Y:S02]  /*2bd0*/  CS2R R38, SRZ ;  /* 0x0000000000267805 */ /* 0x000fe4000001ff00 */
[----:B------:R-:W-:Y:S02]  /*2be0*/  LEA R173, P1, R53, UR16, 0x1 ;  /* 0x0000001035ad7c11 */ /* 0x000fe4000f8208ff */
[----:B------:R-:W-:Y:S02]  /*2bf0*/  R2UR UR8, R20 ;  /* 0x00000000140872ca */ /* 0x000fe400000e0000 */
[----:B------:R-:W-:Y:S02]  /*2c00*/  R2UR UR10, R8 ;  /* 0x00000000080a72ca */ /* 0x000fe400000e0000 */
[----:B------:R-:W-:Y:S02]  /*2c10*/  R2UR UR9, R18 ;  /* 0x00000000120972ca */ /* 0x000fe400000e0000 */
[----:B------:R-:W-:-:S02]  /*2c20*/  LEA R185, P0, R43, UR16, 0x1 ;  /* 0x000000102bb97c11 */ /* 0x000fc4000f8008ff */
[----:B------:R-:W-:Y:S02]  /*2c30*/  LEA R183, P6, R45, UR16, 0x1 ;  /* 0x000000102db77c11 */ /* 0x000fe4000f8c08ff */
[----:B------:R-:W-:Y:S02]  /*2c40*/  LEA R181, P5, R47, UR16, 0x1 ;  /* 0x000000102fb57c11 */ /* 0x000fe4000f8a08ff */
[----:B------:R-:W-:Y:S02]  /*2c50*/  LEA R179, P4, R16, UR16, 0x1 ;  /* 0x0000001010b37c11 */ /* 0x000fe4000f8808ff */
[----:B------:R-:W-:Y:S01]  /*2c60*/  LEA R177, P3, R49, UR16, 0x1 ;  /* 0x0000001031b17c11 */ /* 0x000fe2000f8608ff */
[----:B------:R-:W-:Y:S01]  /*2c70*/  UIADD3.64 UR10, UR10, -UR4, URZ ;  /* 0x800000040a0a7297 */ /* 0x000fe2000fffe03f */
[----:B------:R-:W-:Y:S01]  /*2c80*/  LEA R174, P2, R51, UR16, 0x1 ;  /* 0x0000001033ae7c11 */ /* 0x000fe2000f8408ff */
[----:B------:R-:W-:Y:S01]  /*2c90*/  UIADD3.64 UR20, UR8, 0x100, URZ ;  /* 0x0000010008147897 */ /* 0x000fe2000fffe03f */
[----:B------:R-:W-:-:S02]  /*2ca0*/  LEA.HI.X.SX32 R172, R53, UR17, 0x1, P1 ;  /* 0x0000001135ac7c11 */ /* 0x000fc400088f0eff */
[----:B------:R-:W-:Y:S02]  /*2cb0*/  CS2R R52, SRZ ;  /* 0x0000000000347805 */ /* 0x000fe4000001ff00 */
[----:B------:R-:W-:Y:S02]  /*2cc0*/  LEA.HI.X.SX32 R184, R43, UR17, 0x1, P0 ;  /* 0x000000112bb87c11 */ /* 0x000fe400080f0eff */
[----:B------:R-:W-:Y:S02]  /*2cd0*/  CS2R R42, SRZ ;  /* 0x00000000002a7805 */ /* 0x000fe4000001ff00 */
[----:B------:R-:W-:Y:S02]  /*2ce0*/  LEA.HI.X.SX32 R182, R45, UR17, 0x1, P6 ;  /* 0x000000112db67c11 */ /* 0x000fe4000b0f0eff */
[----:B------:R-:W-:Y:S02]  /*2cf0*/  CS2R R44, SRZ ;  /* 0x00000000002c7805 */ /* 0x000fe4000001ff00 */
[----:B------:R-:W-:-:S02]  /*2d00*/  LEA.HI.X.SX32 R180, R47, UR17, 0x1, P5 ;  /* 0x000000112fb47c11 */ /* 0x000fc4000a8f0eff */
[----:B------:R-:W-:Y:S02]  /*2d10*/  CS2R R46, SRZ ;  /* 0x00000000002e7805 */ /* 0x000fe4000001ff00 */
[----:B------:R-:W-:Y:S02]  /*2d20*/  LEA.HI.X.SX32 R178, R16, UR17, 0x1, P4 ;  /* 0x0000001110b27c11 */ /* 0x000fe4000a0f0eff */
[----:B------:R-:W-:Y:S02]  /*2d30*/  LEA.HI.X.SX32 R176, R49, UR17, 0x1, P3 ;  /* 0x0000001131b07c11 */ /* 0x000fe400098f0eff */
[----:B------:R-:W-:Y:S02]  /*2d40*/  CS2R R48, SRZ ;  /* 0x0000000000307805 */ /* 0x000fe4000001ff00 */
[----:B------:R-:W-:Y:S02]  /*2d50*/  LEA.HI.X.SX32 R175, R51, UR17, 0x1, P2 ;  /* 0x0000001133af7c11 */ /* 0x000fe400090f0eff */
[----:B------:R-:W-:-:S02]  /*2d60*/  CS2R R50, SRZ ;  /* 0x0000000000327805 */ /* 0x000fc4000001ff00 */
[----:B------:R-:W-:Y:S02]  /*2d70*/  LEA R171, P1, R9, UR16, 0x1 ;  /* 0x0000001009ab7c11 */ /* 0x000fe4000f8208ff */
[----:B------:R-:W-:Y:S02]  /*2d80*/  LEA R158, P0, R55, UR16, 0x1 ;  /* 0x00000010379e7c11 */ /* 0x000fe4000f8008ff */
[----:B------:R-:W-:Y:S02]  /*2d90*/  LEA R162, P6, R57, UR16, 0x1 ;  /* 0x0000001039a27c11 */ /* 0x000fe4000f8c08ff */
[----:B------:R-:W-:Y:S02]  /*2da0*/  LEA R156, P5, R59, UR16, 0x1 ;  /* 0x000000103b9c7c11 */ /* 0x000fe4000f8a08ff */
[----:B------:R-:W-:Y:S02]  /*2db0*/  LEA R166, P4, R61, UR16, 0x1 ;  /* 0x000000103da67c11 */ /* 0x000fe4000f8808ff */
[----:B------:R-:W-:-:S02]  /*2dc0*/  LEA R168, P3, R63, UR16, 0x1 ;  /* 0x000000103fa87c11 */ /* 0x000fc4000f8608ff */
[----:B------:R-:W-:Y:S02]  /*2dd0*/  LEA R160, P2, R65, UR16, 0x1 ;  /* 0x0000001041a07c11 */ /* 0x000fe4000f8408ff */
[----:B------:R-:W-:Y:S02]  /*2de0*/  R2UR UR6, R8 ;  /* 0x00000000080672ca */ /* 0x000fe400000e0000 */
[----:B------:R-:W-:Y:S02]  /*2df0*/  LEA.HI.X.SX32 R170, R9, UR17, 0x1, P1 ;  /* 0x0000001109aa7c11 */ /* 0x000fe400088f0eff */
[----:B------:R-:W-:Y:S02]  /*2e00*/  LOP3.LUT R5, R2, 0x10, RZ, 0x3c, !PT ;  /* 0x0000001002057812 */ /* 0x000fe400078e3cff */
[----:B------:R-:W-:Y:S02]  /*2e10*/  LEA.HI.X.SX32 R159, R55, UR17, 0x1, P0 ;  /* 0x00000011379f7c11 */ /* 0x000fe400080f0eff */
[----:B------:R-:W-:-:S02]  /*2e20*/  CS2R R54, SRZ ;  /* 0x0000000000367805 */ /* 0x000fc4000001ff00 */
        /* <DEDUP_REMOVED lines=10> */
[C---:B------:R-:W-:Y:S01]  /*2ed0*/  LOP3.LUT R9, R2.reuse, 0x20, RZ, 0x3c, !PT ;  /* 0x0000002002097812 */ /* 0x040fe200078e3cff */
[----:B------:R-:W-:Y:S01]  /*2ee0*/  UIADD3.64 UR16, UR8, 0x80, URZ ;  /* 0x0000008008107897 */ /* 0x000fe2000fffe03f */
[----:B------:R-:W-:-:S02]  /*2ef0*/  LOP3.LUT R8, R2, 0x30, RZ, 0x3c, !PT ;  /* 0x0000003002087812 */ /* 0x000fc400078e3cff */
[C---:B------:R-:W-:Y:S02]  /*2f00*/  LOP3.LUT R5, R2.reuse, 0x40, RZ, 0x3c, !PT ;  /* 0x0000004002057812 */ /* 0x040fe400078e3cff */
[C---:B------:R-:W-:Y:S02]  /*2f10*/  LOP3.LUT R9, R2.reuse, 0x50, RZ, 0x3c, !PT ;  /* 0x0000005002097812 */ /* 0x040fe400078e3cff */
[C---:B------:R-:W-:Y:S02]  /*2f20*/  LOP3.LUT R8, R2.reuse, 0x60, RZ, 0x3c, !PT ;  /* 0x0000006002087812 */ /* 0x040fe400078e3cff */
[----:B------:R-:W-:-:S07]  /*2f30*/  LOP3.LUT R5, R2, 0x70, RZ, 0x3c, !PT ;  /* 0x0000007002057812 */ /* 0x000fce00078e3cff */
.L_x_1:
[----:B------:R-:W0:Y:S01]  /*2f40*/  LDC R5, c[0x0][0x238] ;  /* 0x00008e00ff057b82 */ /* 0x000e220000000800 */
[C---:B------:R-:W-:Y:S02]  /*2f50*/  ISETP.GT.AND P1, PT, R4.reuse, 0x8, PT ;  /* 0x000000080400780c */ /* 0x040fe40003f24270 */
[----:B------:R-:W-:Y:S02]  /*2f60*/  ISETP.GT.AND P0, PT, R4, RZ, PT ;  /* 0x000000ff0400720c */ /* 0x000fe40003f04270 */
[----:B------:R-:W-:-:S03]  /*2f70*/  PRMT R16, RZ, 0x7610, R16 ;  /* 0x00007610ff107816 */ /* 0x000fc60000000010 */
[----:B------:R-:W1:Y:S01]  /*2f80*/  LDC R10, c[0x0][0x238] ;  /* 0x00008e00ff0a7b82 */ /* 0x000e620000000800 */
[----:B------:R-:W-:-:S07]  /*2f90*/  PRMT R154, RZ, 0x7610, R154 ;  /* 0x00007610ff9a7816 */ /* 0x000fce000000009a */
[----:B------:R-:W2:Y:S01]  /*2fa0*/  @P0 LDG.E.U16 R16, desc[UR14][R164.64] ;  /* 0x0000000ea4100981 */ /* 0x000ea2000c1e1500 */
[----:B------:R-:W-:Y:S01]  /*2fb0*/  PRMT R15, RZ, 0x7610, R15 ;  /* 0x00007610ff0f7816 */ /* 0x000fe2000000000f */
[----:B------:R-:W3:Y:S01]  /*2fc0*/  LDC R18, c[0x0][0x238] ;  /* 0x00008e00ff127b82 */ /* 0x000ee20000000800 */
[----:B0-----:R-:W-:-:S04]  /*2fd0*/  IMAD.SHL.U32 R5, R5, 0x8, RZ ;  /* 0x0000000805057824 */ /* 0x001fc800078e00ff */
[----:B------:R-:W-:-:S04]  /*2fe0*/  IMAD.WIDE R8, R5, 0x2, R164 ;  /* 0x0000000205087825 */ /* 0x000fc800078e02a4 */
[----:B-1----:R-:W-:Y:S01]  /*2ff0*/  IMAD.SHL.U32 R10, R10, 0x10, RZ ;  /* 0x000000100a0a7824 */ /* 0x002fe200078e00ff */
[----:B------:R0:W4:Y:S01]  /*3000*/  @P1 LDG.E.U16 R154, desc[UR14][R8.64] ;  /* 0x0000000e089a1981 */ /* 0x000122000c1e1500 */
[----:B------:R-:W-:Y:S01]  /*3010*/  ISETP.GT.AND P0, PT, R4, 0x10, PT ;  /* 0x000000100400780c */ /* 0x000fe20003f04270 */
[----:B------:R-:W1:Y:S01]  /*3020*/  LDC R5, c[0x0][0x238] ;  /* 0x00008e00ff057b82 */ /* 0x000e620000000800 */
[----:B0-----:R-:W-:-:S07]  /*3030*/  IMAD.WIDE R8, R10, 0x2, R164 ;  /* 0x000000020a087825 */ /* 0x001fce00078e02a4 */
[----:B------:R-:W0:Y:S04]  /*3040*/  LDC R10, c[0x0][0x238] ;  /* 0x00008e00ff0a7b82 */ /* 0x000e280000000800 */
[----:B------:R5:W4:Y:S01]  /*3050*/  @P0 LDG.E.U16 R15, desc[UR14][R8.64] ;  /* 0x0000000e080f0981 */ /* 0x000b22000c1e1500 */
[----:B------:R-:W-:Y:S01]  /*3060*/  ISETP.GT.AND P1, PT, R4, 0x18, PT ;  /* 0x000000180400780c */ /* 0x000fe20003f24270 */
[----:B0-----:R-:W-:-:S04]  /*3070*/  IMAD R10, R10, 0x18, RZ ;  /* 0x000000180a0a7824 */ /* 0x001fc800078e02ff */
[----:B-----5:R-:W-:Y:S02]  /*3080*/  IMAD.WIDE R8, R10, 0x2, R164 ;  /* 0x000000020a087825 */ /* 0x020fe400078e02a4 */
[----:B------:R-:W0:Y:S01]  /*3090*/  LDC R10, c[0x0][0x238] ;  /* 0x00008e00ff0a7b82 */ /* 0x000e220000000800 */
[----:B------:R-:W-:Y:S02]  /*30a0*/  ISETP.GT.AND P0, PT, R4, 0x1, PT ;  /* 0x000000010400780c */ /* 0x000fe40003f04270 */
[----:B------:R-:W-:Y:S02]  /*30b0*/  PRMT R153, RZ, 0x7610, R153 ;  /* 0x00007610ff997816 */ /* 0x000fe40000000099 */
[----:B------:R-:W-:-:S04]  /*30c0*/  PRMT R14, RZ, 0x7610, R14 ;  /* 0x00007610ff0e7816 */ /* 0x000fc8000000000e */
[----:B------:R1:W5:Y:S02]  /*30d0*/  @P1 LDG.E.U16 R153, desc[UR14][R8.64] ;  /* 0x0000000e08991981 */ /* 0x000364000c1e1500 */
[----:B-1----:R-:W-:-:S04]  /*30e0*/  IMAD.WIDE R8, R5, 0x2, R164 ;  /* 0x0000000205087825 */ /* 0x002fc800078e02a4 */
[----:B0-----:R-:W-:Y:S01]  /*30f0*/  IMAD R10, R10, 0x9, RZ ;  /* 0x000000090a0a7824 */ /* 0x001fe200078e02ff */
[----:B------:R0:W5:Y:S03]  /*3100*/  @P0 LDG.E.U16 R14, desc[UR14][R8.64] ;  /* 0x0000000e080e0981 */ /* 0x000166000c1e1500 */
[----:B0-----:R-:W-:Y:S02]  /*3110*/  IMAD.WIDE R8, R10, 0x2, R164 ;  /* 0x000000020a087825 */ /* 0x001fe400078e02a4 */
[----:B------:R-:W0:Y:S01]  /*3120*/  LDC R10, c[0x0][0x238] ;  /* 0x00008e00ff0a7b82 */ /* 0x000e220000000800 */
[----:B------:R-:W-:Y:S02]  /*3130*/  ISETP.GT.AND P1, PT, R4, 0x9, PT ;  /* 0x000000090400780c */ /* 0x000fe40003f24270 */
[----:B------:R-:W-:-:S11]  /*3140*/  PRMT R152, RZ, 0x7610, R152 ;  /* 0x00007610ff987816 */ /* 0x000fd60000000098 */
[----:B------:R1:W5:Y:S01]  /*3150*/  @P1 LDG.E.U16 R152, desc[UR14][R8.64] ;  /* 0x0000000e08981981 */ /* 0x000362000c1e1500 */
[----:B0-----:R-:W-:-:S04]  /*3160*/  IMAD R10, R10, 0x11, RZ ;  /* 0x000000110a0a7824 */ /* 0x001fc800078e02ff */
[----:B-1----:R-:W-:Y:S02]  /*3170*/  IMAD.WIDE R8, R10, 0x2, R164 ;  /* 0x000000020a087825 */ /* 0x002fe400078e02a4 */
        /* <DEDUP_REMOVED lines=10> */
[----:B0-----:R-:W-:-:S04]  /*3220*/  IMAD.SHL.U32 R10, R10, 0x2, RZ ;  /* 0x000000020a0a7824 */ /* 0x001fc800078e00ff */
        /* <DEDUP_REMOVED lines=32> */
[C---:B------:R-:W-:Y:S02]  /*3430*/  ISETP.GT.AND P1, PT, R4.reuse, 0xb, PT ;  /* 0x0000000b0400780c */ /* 0x040fe40003f24270 */
[----:B------:R-:W-:Y:S02]  /*3440*/  PRMT R200, RZ, 0x7610, R200 ;  /* 0x00007610ffc87816 */ /* 0x000fe400000000c8 */
[----:B------:R-:W-:-:S09]  /*3450*/  ISETP.GT.AND P2, PT, R4, 0x13, PT ;  /* 0x000000130400780c */ /* 0x000fd20003f44270 */
[----:B------:R1:W5:Y:S01]  /*3460*/  @P1 LDG.E.U16 R200, desc[UR14][R8.64] ;  /* 0x0000000e08c81981 */ /* 0x000362000c1e1500 */
[----:B0-----:R-:W-:Y:S01]  /*3470*/  IMAD R10, R10, 0x13, RZ ;  /* 0x000000130a0a7824 */ /* 0x001fe200078e02ff */
[----:B-1----:R-:W-:-:S03]  /*3480*/  PRMT R9, RZ, 0x7610, R9 ;  /* 0x00007610ff097816 */ /* 0x002fc60000000009 */
[----:B------:R-:W-:-:S05]  /*3490*/  IMAD.WIDE R10, R10, 0x2, R164 ;  /* 0x000000020a0a7825 */ /* 0x000fca00078e02a4 */
[----:B------:R0:W5:Y:S02]  /*34a0*/  @P2 LDG.E.U16 R9, desc[UR14][R10.64] ;  /* 0x0000000e0a092981 */ /* 0x000164000c1e1500 */
[----:B0-----:R-:W0:Y:S01]  /*34b0*/  LDC R11, c[0x0][0x238] ;  /* 0x00008e00ff0b7b82 */ /* 0x001e220000000800 */
[C---:B------:R-:W-:Y:S02]  /*34c0*/  ISETP.GT.AND P0, PT, R4.reuse, 0x4, PT ;  /* 0x000000040400780c */ /* 0x040fe40003f04270 */
[----:B------:R-:W-:Y:S02]  /*34d0*/  PRMT R206, RZ, 0x7610, R206 ;  /* 0x00007610ffce7816 */ /* 0x000fe400000000ce */
[----:B------:R-:W-:Y:S01]  /*34e0*/  ISETP.GT.AND P3, PT, R4, 0x1b, PT ;  /* 0x0000001b0400780c */ /* 0x000fe20003f64270 */
[----:B0-----:R-:W-:-:S04]  /*34f0*/  IMAD.SHL.U32 R11, R11, 0x4, RZ ;  /* 0x000000040b0b7824 */ /* 0x001fc800078e00ff */
[----:B------:R-:W-:-:S05]  /*3500*/  IMAD.WIDE R10, R11, 0x2, R164 ;  /* 0x000000020b0a7825 */ /* 0x000fca00078e02a4 */
[----:B------:R0:W5:Y:S02]  /*3510*/  @P0 LDG.E.U16 R206, desc[UR14][R10.64] ;  /* 0x0000000e0ace0981 */ /* 0x000164000c1e1500 */
[----:B0-----:R-:W0:Y:S01]  /*3520*/  LDC R11, c[0x0][0x238] ;  /* 0x00008e00ff0b7b82 */ /* 0x001e220000000800 */
[----:B---3--:R-:W-:Y:S01]  /*3530*/  IMAD R18, R18, 0x1b, RZ ;  /* 0x0000001b12127824 */ /* 0x008fe200078e02ff */
[----:B------:R-:W-:-:S03]  /*3540*/  PRMT R204, RZ, 0x7610, R204 ;  /* 0x00007610ffcc7816 */ /* 0x000fc600000000cc */
[----:B------:R-:W-:Y:S01]  /*3550*/  IMAD.WIDE R18, R18, 0x2, R164 ;  /* 0x0000000212127825 */ /* 0x000fe200078e02a4 */
[----:B------:R-:W-:-:S04]  /*3560*/  ISETP.GT.AND P2, PT, R4, 0x6, PT ;  /* 0x000000060400780c */ /* 0x000fc80003f44270 */
[----:B------:R1:W3:Y:S01]  /*3570*/  @P3 LDG.E.U16 R204, desc[UR14][R18.64] ;  /* 0x0000000e12cc3981 */ /* 0x0002e2000c1e1500 */
[----:B------:R-:W-:Y:S01]  /*3580*/  PRMT R222, RZ, 0x7610, R222 ;  /* 0x00007610ffde7816 */ /* 0x000fe200000000de */
[----:B-1----:R-:W1:Y:S01]  /*3590*/  LDC R19, c[0x0][0x238] ;  /* 0x00008e00ff137b82 */ /* 0x002e620000000800 */
[----:B0-----:R-:W-:-:S04]  /*35a0*/  IMAD R11, R11, 0x6, RZ ;  /* 0x000000060b0b7824 */ /* 0x001fc800078e02ff */
[----:B------:R-:W-:-:S05]  /*35b0*/  IMAD.WIDE R10, R11, 0x2, R164 ;  /* 0x000000020b0a7825 */ /* 0x000fca00078e02a4 */
[----:B------:R0:W3:Y:S01]  /*35c0*/  @P2 LDG.E.U16 R222, desc[UR14][R10.64] ;  /* 0x0000000e0ade2981 */ /* 0x0000e2000c1e1500 */
[----:B------:R-:W-:Y:S01]  /*35d0*/  ISETP.GT.AND P1, PT, R4, 0x5, PT ;  /* 0x000000050400780c */ /* 0x000fe20003f24270 */
[----:B0-----:R-:W0:Y:S01]  /*35e0*/  LDC R11, c[0x0][0x238] ;  /* 0x00008e00ff0b7b82 */ /* 0x001e220000000800 */
[----:B-1----:R-:W-:Y:S01]  /*35f0*/  IMAD R19, R19, 0x5, RZ ;  /* 0x0000000513137824 */ /* 0x002fe200078e02ff */
[----:B------:R-:W-:-:S03]  /*3600*/  PRMT R214, RZ, 0x7610, R214 ;  /* 0x00007610ffd67816 */ /* 0x000fc600000000d6 */
[----:B------:R-:W-:-:S07]  /*3610*/  IMAD.WIDE R18, R19, 0x2, R164 ;  /* 0x0000000213127825 */ /* 0x000fce00078e02a4 */
[----:B------:R1:W3:Y:S01]  /*3620*/  @P1 LDG.E.U16 R214, desc[UR14][R18.64] ;  /* 0x0000000e12d61981 */ /* 0x0002e2000c1e1500 */
[C---:B------:R-:W-:Y:S02]  /*3630*/  ISETP.GT.AND P1, PT, R4.reuse, 0x14, PT ;  /* 0x000000140400780c */ /* 0x040fe40003f24270 */
[----:B------:R-:W-:Y:S02]  /*3640*/  PRMT R210, RZ, 0x7610, R210 ;  /* 0x00007610ffd27816 */ /* 0x000fe400000000d2 */
[----:B------:R-:W-:Y:S02]  /*3650*/  ISETP.GT.AND P0, PT, R4, 0x7, PT ;  /* 0x000000070400780c */ /* 0x000fe40003f04270 */
[----:B------:R-:W-:Y:S02]  /*3660*/  PRMT R231, RZ, 0x7610, R231 ;  /* 0x00007610ffe77816 */ /* 0x000fe400000000e7 */
[----:B------:R-:W-:Y:S01]  /*3670*/  PRMT R212, RZ, 0x7610, R212 ;  /* 0x00007610ffd47816 */ /* 0x000fe200000000d4 */
[----:B-1----:R-:W1:Y:S01]  /*3680*/  LDC R19, c[0x0][0x238] ;  /* 0x00008e00ff137b82 */ /* 0x002e620000000800 */
[----:B0-----:R-:W-:-:S04]  /*3690*/  IMAD R11, R11, 0x14, RZ ;  /* 0x000000140b0b7824 */ /* 0x001fc800078e02ff */
[----:B------:R-:W-:-:S05]  /*36a0*/  IMAD.WIDE R10, R11, 0x2, R164 ;  /* 0x000000020b0a7825 */ /* 0x000fca00078e02a4 */
[----:B------:R0:W3:Y:S02]  /*36b0*/  @P1 LDG.E.U16 R210, desc[UR14][R10.64] ;  /* 0x0000000e0ad21981 */ /* 0x0000e4000c1e1500 */
[----:B0-----:R-:W0:Y:S02]  /*36c0*/  LDC R11, c[0x0][0x238] ;  /* 0x00008e00ff0b7b82 */ /* 0x001e240000000800 */
[----:B0-----:R-:W-:-:S04]  /*36d0*/  IMAD R11, R11, 0x7, RZ ;  /* 0x000000070b0b7824 */ /* 0x001fc800078e02ff */
[----:B------:R-:W-:-:S05]  /*36e0*/  IMAD.WIDE R10, R11, 0x2, R164 ;  /* 0x000000020b0a7825 */ /* 0x000fca00078e02a4 */
[----:B------:R0:W3:Y:S02]  /*36f0*/  @P0 LDG.E.U16 R231, desc[UR14][R10.64] ;  /* 0x0000000e0ae70981 */ /* 0x0000e4000c1e1500 */
[----:B0-----:R-:W0:Y:S01]  /*3700*/  LDC R11, c[0x0][0x238] ;  /* 0x00008e00ff0b7b82 */ /* 0x001e220000000800 */
[----:B------:R-:W-:Y:S01]  /*3710*/  ISETP.GT.AND P1, PT, R4, 0x1c, PT ;  /* 0x0000001c0400780c */ /* 0x000fe20003f24270 */
[----:B0-----:R-:W-:-:S04]  /*3720*/  IMAD R11, R11, 0x1c, RZ ;  /* 0x0000001c0b0b7824 */ /* 0x001fc800078e02ff */
[----:B------:R-:W-:-:S08]  /*3730*/  IMAD.WIDE R10, R11, 0x2, R164 ;  /* 0x000000020b0a7825 */ /* 0x000fd000078e02a4 */
[----:B------:R0:W3:Y:S02]  /*3740*/  @P1 LDG.E.U16 R212, desc[UR14][R10.64] ;  /* 0x0000000e0ad41981 */ /* 0x0000e4000c1e1500 */
[----:B0-----:R-:W0:Y:S01]  /*3750*/  LDC R11, c[0x0][0x238] ;  /* 0x00008e00ff0b7b82 */ /* 0x001e220000000800 */
[----:B------:R-:W-:Y:S02]  /*3760*/  ISETP.GT.AND P0, PT, R4, 0xd, PT ;  /* 0x0000000d0400780c */ /* 0x000fe40003f04270 */
[----:B------:R-:W-:Y:S01]  /*3770*/  PRMT R216, RZ, 0x7610, R216 ;  /* 0x00007610ffd87816 */ /* 0x000fe200000000d8 */
[----:B0-----:R-:W-:-:S04]  /*3780*/  IMAD R11, R11, 0xd, RZ ;  /* 0x0000000d0b0b7824 */ /* 0x001fc800078e02ff */
[----:B------:R-:W-:-:S06]  /*3790*/  IMAD.WIDE R10, R11, 0x2, R164 ;  /* 0x000000020b0a7825 */ /* 0x000fcc00078e02a4 */
        /* <DEDUP_REMOVED lines=32> */
[C---:B------:R-:W-:Y:S02]  /*39a0*/  ISETP.GT.AND P0, PT, R4.reuse, 0x17, PT ;  /* 0x000000170400780c */ /* 0x040fe40003f04270 */
[----:B------:R-:W-:Y:S02]  /*39b0*/  PRMT R229, RZ, 0x7610, R229 ;  /* 0x00007610ffe57816 */ /* 0x000fe400000000e5 */
[----:B------:R-:W-:Y:S01]  /*39c0*/  ISETP.GT.AND P3, PT, R4, 0xc, PT ;  /* 0x0000000c0400780c */ /* 0x000fe20003f64270 */
[----:B-1----:R-:W-:Y:S02]  /*39d0*/  IMAD R19, R19, 0xc, RZ ;  /* 0x0000000c13137824 */ /* 0x002fe400078e02ff */
[----:B0-----:R-:W-:-:S04]  /*39e0*/  IMAD R11, R11, 0x17, RZ ;  /* 0x000000170b0b7824 */ /* 0x001fc800078e02ff */
[----:B------:R-:W-:-:S05]  /*39f0*/  IMAD.WIDE R10, R11, 0x2, R164 ;  /* 0x000000020b0a7825 */ /* 0x000fca00078e02a4 */
[----:B------:R0:W3:Y:S02]  /*3a00*/  @P0 LDG.E.U16 R229, desc[UR14][R10.64] ;  /* 0x0000000e0ae50981 */ /* 0x0000e4000c1e1500 */
[----:B0-----:R-:W0:Y:S01]  /*3a10*/  LDC R11, c[0x0][0x238] ;  /* 0x00008e00ff0b7b82 */ /* 0x001e220000000800 */
[----:B------:R-:W-:Y:S01]  /*3a20*/  PRMT R208, RZ, 0x7610, R208 ;  /* 0x00007610ffd07816 */ /* 0x000fe200000000d0 */
[----:B------:R-:W-:Y:S01]  /*3a30*/  IMAD.WIDE R18, R19, 0x2, R164 ;  /* 0x0000000213127825 */ /* 0x000fe200078e02a4 */
[----:B------:R-:W-:-:S04]  /*3a40*/  ISETP.GT.AND P1, PT, R4, 0x1e, PT ;  /* 0x0000001e0400780c */ /* 0x000fc80003f24270 */
[----:B------:R-:W3:Y:S01]  /*3a50*/  @P3 LDG.E.U16 R208, desc[UR14][R18.64] ;  /* 0x0000000e12d03981 */ /* 0x000ee2000c1e1500 */
[----:B------:R-:W-:Y:S01]  /*3a60*/  PRMT R232, RZ, 0x7610, R232 ;  /* 0x00007610ffe87816 */ /* 0x000fe200000000e8 */
[----:B0-----:R-:W-:-:S04]  /*3a70*/  IMAD R11, R11, 0x1e, RZ ;  /* 0x0000001e0b0b7824 */ /* 0x001fc800078e02ff */
[----:B------:R-:W-:-:S05]  /*3a80*/  IMAD.WIDE R10, R11, 0x2, R164 ;  /* 0x000000020b0a7825 */ /* 0x000fca00078e02a4 */
[----:B------:R0:W3:Y:S02]  /*3a90*/  @P1 LDG.E.U16 R232, desc[UR14][R10.64] ;  /* 0x0000000e0ae81981 */ /* 0x0000e4000c1e1500 */
[----:B0-----:R-:W0:Y:S01]  /*3aa0*/  LDC R11, c[0x0][0x238] ;  /* 0x00008e00ff0b7b82 */ /* 0x001e220000000800 */
[----:B------:R-:W-:Y:S02]  /*3ab0*/  ISETP.GT.AND P2, PT, R4, 0x1f, PT ;  /* 0x0000001f0400780c */ /* 0x000fe40003f44270 */
[----:B------:R-:W-:Y:S02]  /*3ac0*/  PRMT R228, RZ, 0x7610, R228 ;  /* 0x00007610ffe47816 */ /* 0x000fe400000000e4 */
[----:B------:R-:W-:Y:S01]  /*3ad0*/  LOP3.LUT R171, R171, R170, RZ, 0x3c, !PT ;  /* 0x000000aaabab7212 */ /* 0x000fe200078e3cff */
[----:B0-----:R-:W-:-:S04]  /*3ae0*/  IMAD R11, R11, 0x1f, RZ ;  /* 0x0000001f0b0b7824 */ /* 0x001fc800078e02ff */
[----:B------:R-:W-:-:S05]  /*3af0*/  IMAD.WIDE R10, R11, 0x2, R164 ;  /* 0x000000020b0a7825 */ /* 0x000fca00078e02a4 */
[----:B------:R0:W3:Y:S01]  /*3b00*/  @P2 LDG.E.U16 R228, desc[UR14][R10.64] ;  /* 0x0000000e0ae42981 */ /* 0x0000e2000c1e1500 */
[----:B------:R-:W-:Y:S01]  /*3b10*/  BAR.SYNC.DEFER_BLOCKING 0x0 ;  /* 0x0000000000007b1d */ /* 0x000fe20000010000 */
[----:B------:R-:W-:Y:S02]  /*3b20*/  LOP3.LUT R170, R171, R170, RZ, 0x3c, !PT ;  /* 0x000000aaabaa7212 */ /* 0x000fe400078e3cff */
[----:B------:R-:W-:Y:S02]  /*3b30*/  ISETP.GE.AND P0, PT, R7, R4, PT ;  /* 0x000000040700720c */ /* 0x000fe40003f06270 */
[----:B------:R-:W-:Y:S02]  /*3b40*/  LOP3.LUT R171, R171, R170, RZ, 0x3c, !PT ;  /* 0x000000aaabab7212 */ /* 0x000fe400078e3cff */
[----:B------:R-:W-:Y:S01]  /*3b50*/  PRMT R227, RZ, 0x7610, R227 ;  /* 0x00007610ffe37816 */ /* 0x000fe200000000e3 */
[----:B0-----:R-:W-:Y:S01]  /*3b60*/  IMAD.WIDE R10, R236, 0x2, R170 ;  /* 0x00000002ec0a7825 */ /* 0x001fe200078e02aa */
[----:B------:R-:W-:-:S02]  /*3b70*/  PRMT R19, RZ, 0x7610, R19 ;  /* 0x00007610ff137816 */ /* 0x000fc40000000013 */
[----:B------:R-:W-:-:S05]  /*3b80*/  PRMT R226, RZ, 0x7610, R226 ;  /* 0x00007610ffe27816 */ /* 0x000fca00000000e2 */
[----:B------:R0:W3:Y:S02]  /*3b90*/  @!P0 LDG.E.U16 R227, desc[UR14][R10.64] ;  /* 0x0000000e0ae38981 */ /* 0x0000e4000c1e1500 */
[----:B0-----:R-:W-:-:S05]  /*3ba0*/  IMAD.WIDE R10, R236, 0x2, R160 ;  /* 0x00000002ec0a7825 */ /* 0x001fca00078e02a0 */
[----:B------:R0:W3:Y:S01]  /*3bb0*/  @!P0 LDG.E.U16 R19, desc[UR14][R10.64] ;  /* 0x0000000e0a138981 */ /* 0x0000e2000c1e1500 */
[----:B------:R-:W-:Y:S01]  /*3bc0*/  PRMT R18, RZ, 0x7610, R18 ;  /* 0x00007610ff127816 */ /* 0x000fe20000000012 */
[----:B0-----:R-:W-:-:S05]  /*3bd0*/  IMAD.WIDE R10, R236, 0x2, R168 ;  /* 0x00000002ec0a7825 */ /* 0x001fca00078e02a8 */
[----:B------:R0:W3:Y:S01]  /*3be0*/  @!P0 LDG.E.U16 R226, desc[UR14][R10.64] ;  /* 0x0000000e0ae28981 */ /* 0x0000e2000c1e1500 */
[----:B------:R-:W-:Y:S01]  /*3bf0*/  PRMT R225, RZ, 0x7610, R225 ;  /* 0x00007610ffe17816 */ /* 0x000fe200000000e1 */
[----:B0-----:R-:W-:-:S05]  /*3c00*/  IMAD.WIDE R10, R236, 0x2, R166 ;  /* 0x00000002ec0a7825 */ /* 0x001fca00078e02a6 */
[----:B------:R0:W3:Y:S01]  /*3c10*/  @!P0 LDG.E.U16 R18, desc[UR14][R10.64] ;  /* 0x0000000e0a128981 */ /* 0x0000e2000c1e1500 */
[----:B------:R-:W-:Y:S02]  /*3c20*/  PRMT R17, RZ, 0x7610, R17 ;  /* 0x00007610ff117816 */ /* 0x000fe40000000011 */
[----:B------:R-:W-:Y:S01]  /*3c30*/  LOP3.LUT R173, R173, R172, RZ, 0x3c, !PT ;  /* 0x000000acadad7212 */ /* 0x000fe200078e3cff */
[----:B0-----:R-:W-:-:S03]  /*3c40*/  IMAD.WIDE R10, R236, 0x2, R156 ;  /* 0x00000002ec0a7825 */ /* 0x001fc600078e029c */
[C---:B------:R-:W-:Y:S02]  /*3c50*/  LOP3.LUT R172, R173.reuse, R172, RZ, 0x3c, !PT ;  /* 0x000000acadac7212 */ /* 0x040fe400078e3cff */
[----:B------:R0:W3:Y:S01]  /*3c60*/  @!P0 LDG.E.U16 R225, desc[UR14][R10.64] ;  /* 0x0000000e0ae18981 */ /* 0x0000e2000c1e1500 */
[----:B------:R-:W-:Y:S02]  /*3c70*/  PRMT R224, RZ, 0x7610, R224 ;  /* 0x00007610ffe07816 */ /* 0x000fe400000000e0 */
[----:B------:R-:W-:Y:S01]  /*3c80*/  LOP3.LUT R173, R173, R172, RZ, 0x3c, !PT ;  /* 0x000000acadad7212 */ /* 0x000fe200078e3cff */
[----:B0-----:R-:W-:-:S05]  /*3c90*/  IMAD.WIDE R10, R236, 0x2, R162 ;  /* 0x00000002ec0a7825 */ /* 0x001fca00078e02a2 */
[----:B------:R0:W3:Y:S01]  /*3ca0*/  @!P0 LDG.E.U16 R17, desc[UR14][R10.64] ;  /* 0x0000000e0a118981 */ /* 0x0000e2000c1e1500 */
[----:B------:R-:W-:-:S03]  /*3cb0*/  LOP3.LUT R177, R177, R176, RZ, 0x3c, !PT ;  /* 0x000000b0b1b17212 */ /* 0x000fc600078e3cff */
[----:B--2---:R1:W-:Y:S01]  /*3cc0*/  STS.U16 [R2+UR12], R16 ;  /* 0x0000001002007988 */ /* 0x0043e2000800040c */
[----:B0-----:R-:W-:Y:S01]  /*3cd0*/  IMAD.WIDE R10, R236, 0x2, R158 ;  /* 0x00000002ec0a7825 */ /* 0x001fe200078e029e */
[----:B-1----:R-:W-:-:S04]  /*3ce0*/  PRMT R16, RZ, 0x7610, R16 ;  /* 0x00007610ff107816 */ /* 0x002fc80000000010 */
[----:B------:R0:W2:Y:S01]  /*3cf0*/  @!P0 LDG.E.U16 R224, desc[UR14][R10.64] ;  /* 0x0000000e0ae08981 */ /* 0x0000a2000c1e1500 */
[----:B------:R-:W-:Y:S02]  /*3d00*/  LOP3.LUT R176, R177, R176, RZ, 0x3c, !PT ;  /* 0x000000b0b1b07212 */ /* 0x000fe400078e3cff */
[----:B------:R-:W-:Y:S02]  /*3d10*/  PRMT R155, RZ, 0x7610, R155 ;  /* 0x00007610ff9b7816 */ /* 0x000fe4000000009b */
[----:B------:R-:W-:Y:S01]  /*3d20*/  LOP3.LUT R179, R179, R178, RZ, 0x3c, !PT ;  /* 0x000000b2b3b37212 */ /* 0x000fe200078e3cff */
[----:B0-----:R-:W-:Y:S01]  /*3d30*/  IMAD.WIDE R10, R236, 0x2, R172 ;  /* 0x00000002ec0a7825 */ /* 0x001fe200078e02ac */
[----:B------:R-:W-:-:S04]  /*3d40*/  LOP3.LUT R177, R177, R176, RZ, 0x3c, !PT ;  /* 0x000000b0b1b17212 */ /* 0x000fc800078e3cff */
[----:B------:R0:W2:Y:S01]  /*3d50*/  @!P0 LDG.E.U16 R16, desc[UR14][R10.64] ;  /* 0x0000000e0a108981 */ /* 0x0000a2000c1e1500 */
[----:B------:R-:W-:-:S03]  /*3d60*/  LOP3.LUT R178, R179, R178, RZ, 0x3c, !PT ;  /* 0x000000b2b3b27212 */ /* 0x000fc600078e3cff */
[----:B----4-:R1:W-:Y:S01]  /*3d70*/  STS.U16 [R2+UR12+0x800], R15 ;  /* 0x0008000f02007988 */ /* 0x0103e2000800040c */
[----:B0-----:R-:W-:Y:S01]  /*3d80*/  IMAD.WIDE R10, R236, 0x2, R174 ;  /* 0x00000002ec0a7825 */ /* 0x001fe200078e02ae */
[----:B------:R-:W-:Y:S02]  /*3d90*/  LOP3.LUT R179, R179, R178, RZ, 0x3c, !PT ;  /* 0x000000b2b3b37212 */ /* 0x000fe400078e3cff */
[----:B-1----:R-:W-:Y:S02]  /*3da0*/  PRMT R15, RZ, 0x7610, R15 ;  /* 0x00007610ff0f7816 */ /* 0x002fe4000000000f */
[----:B------:R0:W4:Y:S01]  /*3db0*/  @!P0 LDG.E.U16 R155, desc[UR14][R10.64] ;  /* 0x0000000e0a9b8981 */ /* 0x000122000c1e1500 */
[----:B------:R-:W-:-:S03]  /*3dc0*/  LOP3.LUT R181, R181, R180, RZ, 0x3c, !PT ;  /* 0x000000b4b5b57212 */ /* 0x000fc600078e3cff */
[----:B------:R1:W-:Y:S01]  /*3dd0*/  STS.U16 [R2+UR12+0x400], R154 ;  /* 0x0004009a02007988 */ /* 0x0003e2000800040c */
[----:B0-----:R-:W-:Y:S01]  /*3de0*/  IMAD.WIDE R10, R236, 0x2, R176 ;  /* 0x00000002ec0a7825 */ /* 0x001fe200078e02b0 */
[----:B-1----:R-:W-:-:S04]  /*3df0*/  PRMT R154, RZ, 0x7610, R154 ;  /* 0x00007610ff9a7816 */ /* 0x002fc8000000009a */
[----:B------:R0:W4:Y:S01]  /*3e00*/  @!P0 LDG.E.U16 R15, desc[UR14][R10.64] ;  /* 0x0000000e0a0f8981 */ /* 0x000122000c1e1500 */
[----:B------:R-:W-:Y:S01]  /*3e10*/  LOP3.LUT R180, R181, R180, RZ, 0x3c, !PT ;  /* 0x000000b4b5b47212 */ /* 0x000fe200078e3cff */
[----:B0-----:R-:W-:-:S03]  /*3e20*/  IMAD.WIDE R10, R236, 0x2, R178 ;  /* 0x00000002ec0a7825 */ /* 0x001fc600078e02b2 */
[----:B------:R-:W-:Y:S02]  /*3e30*/  LOP3.LUT R181, R181, R180, RZ, 0x3c, !PT ;  /* 0x000000b4b5b57212 */ /* 0x000fe400078e3cff */
[----:B------:R0:W4:Y:S01]  /*3e40*/  @!P0 LDG.E.U16 R154, desc[UR14][R10.64] ;  /* 0x0000000e0a9a8981 */ /* 0x000122000c1e1500 */
[----:B------:R-:W-:-:S03]  /*3e50*/  LOP3.LUT R183, R183, R182, RZ, 0x3c, !PT ;  /* 0x000000b6b7b77212 */ /* 0x000fc600078e3cff */
[----:B-----5:R-:W-:Y:S01]  /*3e60*/  STS.U16 [R2+UR12+0xc00], R153 ;  /* 0x000c009902007988 */ /* 0x020fe2000800040c */
[----:B0-----:R-:W-:-:S05]  /*3e70*/  LOP3.LUT R11, R2, 0x10, RZ, 0x3c, !PT ;  /* 0x00000010020b7812 */ /* 0x001fca00078e3cff */
[----:B------:R0:W-:Y:S01]  /*3e80*/  STS.U16 [R11+UR12+0x80], R14 ;  /* 0x0000800e0b007988 */ /* 0x0001e2000800040c */
[C---:B------:R-:W-:Y:S02]  /*3e90*/  LOP3.LUT R182, R183.reuse, R182, RZ, 0x3c, !PT ;  /* 0x000000b6b7b67212 */ /* 0x040fe400078e3cff */
[----:B0-----:R-:W-:Y:S01]  /*3ea0*/  PRMT R14, RZ, 0x7610, R14 ;  /* 0x00007610ff0e7816 */ /* 0x001fe2000000000e */
[----:B------:R-:W-:Y:S01]  /*3eb0*/  IMAD.WIDE R10, R236, 0x2, R180 ;  /* 0x00000002ec0a7825 */ /* 0x000fe200078e02b4 */
[----:B------:R-:W-:-:S04]  /*3ec0*/  LOP3.LUT R183, R183, R182, RZ, 0x3c, !PT ;  /* 0x000000b6b7b77212 */ /* 0x000fc800078e3cff */
[----:B------:R0:W5:Y:S01]  /*3ed0*/  @!P0 LDG.E.U16 R14, desc[UR14][R10.64] ;  /* 0x0000000e0a0e8981 */ /* 0x000162000c1e1500 */
[----:B------:R-:W-:Y:S02]  /*3ee0*/  PRMT R153, RZ, 0x7610, R153 ;  /* 0x00007610ff997816 */ /* 0x000fe40000000099 */
[----:B------:R-:W-:Y:S02]  /*3ef0*/  LOP3.LUT R185, R185, R184, RZ, 0x3c, !PT ;  /* 0x000000b8b9b97212 */ /* 0x000fe400078e3cff */
[----:B0-----:R-:W-:-:S05]  /*3f00*/  LOP3.LUT R11, R2, 0x10, RZ, 0x3c, !PT ;  /* 0x00000010020b7812 */ /* 0x001fca00078e3cff */
[----:B------:R0:W-:Y:S01]  /*3f10*/  STS.U16 [R11+UR12+0x480], R152 ;  /* 0x000480980b007988 */ /* 0x0001e2000800040c */
[----:B------:R-:W-:Y:S01]  /*3f20*/  LOP3.LUT R184, R185, R184, RZ, 0x3c, !PT ;  /* 0x000000b8b9b87212 */ /* 0x000fe200078e3cff */
[----:B0-----:R-:W-:-:S03]  /*3f30*/  IMAD.WIDE R10, R236, 0x2, R182 ;  /* 0x00000002ec0a7825 */ /* 0x001fc600078e02b6 */
[----:B------:R-:W-:Y:S02]  /*3f40*/  LOP3.LUT R185, R185, R184, RZ, 0x3c, !PT ;  /* 0x000000b8b9b97212 */ /* 0x000fe400078e3cff */
[----:B------:R0:W5:Y:S01]  /*3f50*/  @!P0 LDG.E.U16 R153, desc[UR14][R10.64] ;  /* 0x0000000e0a998981 */ /* 0x000162000c1e1500 */
[----:B------:R-:W-:Y:S02]  /*3f60*/  LOP3.LUT R187, R187, R186, RZ, 0x3c, !PT ;  /* 0x000000babbbb7212 */ /* 0x000fe400078e3cff */
        /* <DEDUP_REMOVED lines=14> */
[----:B------:R0:W5:Y:S02]  /*4050*/  @!P0 LDG.E.U16 R152, desc[UR14][R10.64] ;  /* 0x0000000e0a988981 */ /* 0x000164000c1e1500 */
[----:B0-----:R-:W-:-:S05]  /*4060*/  LOP3.LUT R11, R2, 0x20, RZ, 0x3c, !PT ;  /* 0x00000020020b7812 */ /* 0x001fca00078e3cff */
[----:B------:R0:W-:Y:S01]  /*4070*/  STS.U16 [R11+UR12+0x100], R12 ;  /* 0x0001000c0b007988 */ /* 0x0001e2000800040c */
[----:B------:R-:W-:Y:S02]  /*4080*/  LOP3.LUT R193, R193, R192, RZ, 0x3c, !PT ;  /* 0x000000c0c1c17212 */ /* 0x000fe400078e3cff */
[----:B0-----:R-:W-:Y:S01]  /*4090*/  PRMT R12, RZ, 0x7610, R12 ;  /* 0x00007610ff0c7816 */ /* 0x001fe2000000000c */
[----:B------:R-:W-:-:S05]  /*40a0*/  IMAD.WIDE R10, R236, 0x2, R188 ;  /* 0x00000002ec0a7825 */ /* 0x000fca00078e02bc */
[----:B------:R0:W5:Y:S01]  /*40b0*/  @!P0 LDG.E.U16 R12, desc[UR14][R10.64] ;  /* 0x0000000e0a0c8981 */ /* 0x000162000c1e1500 */
[C---:B------:R-:W-:Y:S02]  /*40c0*/  LOP3.LUT R192, R193.reuse, R192, RZ, 0x3c, !PT ;  /* 0x000000c0c1c07212 */ /* 0x040fe400078e3cff */
[----:B------:R-:W-:Y:S02]  /*40d0*/  PRMT R23, RZ, 0x7610, R23 ;  /* 0x00007610ff177816 */ /* 0x000fe40000000017 */
[----:B0-----:R-:W-:Y:S02]  /*40e0*/  LOP3.LUT R11, R2, 0x20, RZ, 0x3c, !PT ;  /* 0x00000020020b7812 */ /* 0x001fe400078e3cff */
[----:B------:R-:W-:-:S03]  /*40f0*/  LOP3.LUT R193, R193, R192, RZ, 0x3c, !PT ;  /* 0x000000c0c1c17212 */ /* 0x000fc600078e3cff */
[----:B------:R0:W-:Y:S01]  /*4100*/  STS.U16 [R11+UR12+0x500], R21 ;  /* 0x000500150b007988 */ /* 0x0001e2000800040c */
[----:B------:R-:W-:Y:S01]  /*4110*/  LOP3.LUT R195, R195, R194, RZ, 0x3c, !PT ;  /* 0x000000c2c3c37212 */ /* 0x000fe200078e3cff */
[----:B0-----:R-:W-:Y:S01]  /*4120*/  IMAD.WIDE R10, R236, 0x2, R190 ;  /* 0x00000002ec0a7825 */ /* 0x001fe200078e02be */
[----:B------:R-:W-:-:S04]  /*4130*/  LOP3.LUT R21, R2, 0x20, RZ, 0x3c, !PT ;  /* 0x0000002002157812 */ /* 0x000fc800078e3cff */
[----:B------:R0:W5:Y:S04]  /*4140*/  @!P0 LDG.E.U16 R23, desc[UR14][R10.64] ;  /* 0x0000000e0a178981 */ /* 0x000168000c1e1500 */
[----:B------:R1:W-:Y:S01]  /*4150*/  STS.U16 [R21+UR12+0x900], R20 ;  /* 0x0009001415007988 */ /* 0x0003e2000800040c */
[C---:B------:R-:W-:Y:S02]  /*4160*/  LOP3.LUT R194, R195.reuse, R194, RZ, 0x3c, !PT ;  /* 0x000000c2c3c27212 */ /* 0x040fe400078e3cff */
[----:B0-----:R-:W-:Y:S01]  /*4170*/  PRMT R11, RZ, 0x7610, R11 ;  /* 0x00007610ff0b7816 */ /* 0x001fe2000000000b */
[----:B-1----:R-:W-:Y:S01]  /*4180*/  IMAD.WIDE R20, R236, 0x2, R192 ;  /* 0x00000002ec147825 */ /* 0x002fe200078e02c0 */
[----:B------:R-:W-:-:S04]  /*4190*/  LOP3.LUT R195, R195, R194, RZ, 0x3c, !PT ;  /* 0x000000c2c3c37212 */ /* 0x000fc800078e3cff */
[----:B------:R0:W5:Y:S02]  /*41a0*/  @!P0 LDG.E.U16 R11, desc[UR14][R20.64] ;  /* 0x0000000e140b8981 */ /* 0x000164000c1e1500 */
[----:B0-----:R-:W-:-:S05]  /*41b0*/  LOP3.LUT R21, R2, 0x20, RZ, 0x3c, !PT ;  /* 0x0000002002157812 */ /* 0x001fca00078e3cff */
[----:B------:R0:W-:Y:S02]  /*41c0*/  STS.U16 [R21+UR12+0xd00], R22 ;  /* 0x000d001615007988 */ /* 0x0001e4000800040c */
[----:B0-----:R-:W-:Y:S01]  /*41d0*/  PRMT R22, RZ, 0x7610, R22 ;  /* 0x00007610ff167816 */ /* 0x001fe20000000016 */
[----:B------:R-:W-:-:S05]  /*41e0*/  IMAD.WIDE R20, R236, 0x2, R194 ;  /* 0x00000002ec147825 */ /* 0x000fca00078e02c2 */
[----:B------:R0:W5:Y:S01]  /*41f0*/  @!P0 LDG.E.U16 R22, desc[UR14][R20.64] ;  /* 0x0000000e14168981 */ /* 0x000162000c1e1500 */
[----:B------:R-:W-:Y:S02]  /*4200*/  LOP3.LUT R199, R199, R198, RZ, 0x3c, !PT ;  /* 0x000000c6c7c77212 */ /* 0x000fe400078e3cff */
[----:B0-----:R-:W-:-:S05]  /*4210*/  LOP3.LUT R21, R2, 0x30, RZ, 0x3c, !PT ;  /* 0x0000003002157812 */ /* 0x001fca00078e3cff */
[----:B------:R0:W-:Y:S01]  /*4220*/  STS.U16 [R21+UR12+0x180], R197 ;  /* 0x000180c515007988 */ /* 0x0001e2000800040c */
[----:B------:R-:W-:Y:S02]  /*4230*/  LOP3.LUT R198, R199, R198, RZ, 0x3c, !PT ;  /* 0x000000c6c7c67212 */ /* 0x000fe400078e3cff */
[----:B------:R-:W-:Y:S01]  /*4240*/  PRMT R10, RZ, 0x7610, R10 ;  /* 0x00007610ff0a7816 */ /* 0x000fe2000000000a */
[----:B0-----:R-:W-:Y:S02]  /*4250*/  IMAD.MOV.U32 R197, RZ, RZ, R196 ;  /* 0x000000ffffc57224 */ /* 0x001fe400078e00c4 */
[----:B------:R-:W-:Y:S01]  /*4260*/  IMAD.MOV.U32 R196, RZ, RZ, R201 ;  /* 0x000000ffffc47224 */ /* 0x000fe200078e00c9 */
[----:B------:R-:W-:-:S03]  /*4270*/  LOP3.LUT R201, R2, 0x30, RZ, 0x3c, !PT ;  /* 0x0000003002c97812 */ /* 0x000fc600078e3cff */
[C---:B------:R-:W-:Y:S01]  /*4280*/  IMAD.WIDE R20, R236.reuse, 0x2, R196 ;  /* 0x00000002ec147825 */ /* 0x040fe200078e02c4 */
[----:B------:R-:W-:Y:S01]  /*4290*/  LOP3.LUT R199, R199, R198, RZ, 0x3c, !PT ;  /* 0x000000c6c7c77212 */ /* 0x000fe200078e3cff */
[----:B------:R0:W-:Y:S04]  /*42a0*/  STS.U16 [R201+UR12+0x580], R200 ;  /* 0x000580c8c9007988 */ /* 0x0001e8000800040c */
[----:B------:R1:W5:Y:S01]  /*42b0*/  @!P0 LDG.E.U16 R10, desc[UR14][R20.64] ;  /* 0x0000000e140a8981 */ /* 0x000362000c1e1500 */
[----:B0-----:R-:W-:Y:S01]  /*42c0*/  IMAD.WIDE R200, R236, 0x2, R198 ;  /* 0x00000002ecc87825 */ /* 0x001fe200078e02c6 */
[----:B-1----:R-:W-:-:S06]  /*42d0*/  PRMT R21, RZ, 0x7610, R21 ;  /* 0x00007610ff157816 */ /* 0x002fcc0000000015 */
[----:B------:R0:W5:Y:S02]  /*42e0*/  @!P0 LDG.E.U16 R21, desc[UR14][R200.64] ;  /* 0x0000000ec8158981 */ /* 0x000164000c1e1500 */
[----:B0-----:R-:W-:Y:S01]  /*42f0*/  LOP3.LUT R201, R2, 0x30, RZ, 0x3c, !PT ;  /* 0x0000003002c97812 */ /* 0x001fe200078e3cff */
[----:B------:R-:W-:-:S04]  /*4300*/  IMAD.MOV.U32 R200, RZ, RZ, R203 ;  /* 0x000000ffffc87224 */ /* 0x000fc800078e00cb */
[----:B------:R0:W-:Y:S02]  /*4310*/  STS.U16 [R201+UR12+0x980], R9 ;  /* 0x00098009c9007988 */ /* 0x0001e4000800040c */
[----:B0-----:R-:W-:Y:S01]  /*4320*/  IMAD.MOV.U32 R201, RZ, RZ, R202 ;  /* 0x000000ffffc97224 */ /* 0x001fe200078e00ca */
[----:B------:R-:W-:Y:S01]  /*4330*/  PRMT R9, RZ, 0x7610, R9 ;  /* 0x00007610ff097816 */ /* 0x000fe20000000009 */
[----:B------:R-:W-:-:S05]  /*4340*/  IMAD.WIDE R202, R236, 0x2, R200 ;  /* 0x00000002ecca7825 */ /* 0x000fca00078e02c8 */
[----:B------:R0:W5:Y:S01]  /*4350*/  @!P0 LDG.E.U16 R9, desc[UR14][R202.64] ;  /* 0x0000000eca098981 */ /* 0x000162000c1e1500 */
[----:B------:R-:W-:Y:S02]  /*4360*/  PRMT R20, RZ, 0x7610, R20 ;  /* 0x00007610ff147816 */ /* 0x000fe40000000014 */
[----:B0-----:R-:W-:Y:S01]  /*4370*/  LOP3.LUT R203, R2, 0x30, RZ, 0x3c, !PT ;  /* 0x0000003002cb7812 */ /* 0x001fe200078e3cff */
[----:B------:R-:W-:-:S04]  /*4380*/  IMAD.MOV.U32 R202, RZ, RZ, R207 ;  /* 0x000000ffffca7224 */ /* 0x000fc800078e00cf */
[----:B---3--:R0:W-:Y:S01]  /*4390*/  STS.U16 [R203+UR12+0xd80], R204 ;  /* 0x000d80cccb007988 */ /* 0x0081e2000800040c */
[----:B------:R-:W-:Y:S01]  /*43a0*/  LOP3.LUT R207, R2, 0x40, RZ, 0x3c, !PT ;  /* 0x0000004002cf7812 */ /* 0x000fe200078e3cff */
[----:B0-----:R-:W-:Y:S02]  /*43b0*/  IMAD.MOV.U32 R203, RZ, RZ, R205 ;  /* 0x000000ffffcb7224 */ /* 0x001fe400078e00cd */
[----:B------:R-:W-:Y:S02]  /*43c0*/  IMAD.WIDE R204, R236, 0x2, R202 ;  /* 0x00000002eccc7825 */ /* 0x000fe400078e02ca */
[----:B------:R0:W-:Y:S04]  /*43d0*/  STS.U16 [R207+UR12+0x200], R206 ;  /* 0x000200cecf007988 */ /* 0x0001e8000800040c */
[----:B------:R1:W3:Y:S01]  /*43e0*/  @!P0 LDG.E.U16 R20, desc[UR14][R204.64] ;  /* 0x0000000ecc148981 */ /* 0x0002e2000c1e1500 */
[----:B------:R-:W-:Y:S01]  /*43f0*/  PRMT R233, RZ, 0x7610, R233 ;  /* 0x00007610ffe97816 */ /* 0x000fe200000000e9 */
[----:B-1----:R-:W-:-:S02]  /*4400*/  IMAD.MOV.U32 R204, RZ, RZ, R211 ;  /* 0x000000ffffcc7224 */ /* 0x002fc400078e00d3 */
[----:B------:R-:W-:Y:S02]  /*4410*/  IMAD.MOV.U32 R205, RZ, RZ, R209 ;  /* 0x000000ffffcd7224 */ /* 0x000fe400078e00d1 */
[----:B0-----:R-:W-:Y:S01]  /*4420*/  IMAD.WIDE R206, R236, 0x2, R204 ;  /* 0x00000002ecce7825 */ /* 0x001fe200078e02cc */
[----:B------:R-:W-:-:S04]  /*4430*/  LOP3.LUT R209, R2, 0x40, RZ, 0x3c, !PT ;  /* 0x0000004002d17812 */ /* 0x000fc800078e3cff */
[----:B------:R0:W3:Y:S01]  /*4440*/  @!P0 LDG.E.U16 R233, desc[UR14][R206.64] ;  /* 0x0000000ecee98981 */ /* 0x0000e2000c1e1500 */
[----:B------:R-:W-:-:S03]  /*4450*/  PRMT R234, RZ, 0x7610, R234 ;  /* 0x00007610ffea7816 */ /* 0x000fc600000000ea */
[----:B------:R1:W-:Y:S01]  /*4460*/  STS.U16 [R209+UR12+0x600], R208 ;  /* 0x000600d0d1007988 */ /* 0x0003e2000800040c */
[----:B0-----:R-:W-:Y:S02]  /*4470*/  IMAD.MOV.U32 R206, RZ, RZ, R215 ;  /* 0x000000ffffce7224 */ /* 0x001fe400078e00d7 */
[----:B------:R-:W-:Y:S02]  /*4480*/  IMAD.MOV.U32 R207, RZ, RZ, R213 ;  /* 0x000000ffffcf7224 */ /* 0x000fe400078e00d5 */
[----:B-1----:R-:W-:Y:S01]  /*4490*/  IMAD.WIDE R208, R236, 0x2, R206 ;  /* 0x00000002ecd07825 */ /* 0x002fe200078e02ce */
[----:B------:R-:W-:-:S04]  /*44a0*/  LOP3.LUT R213, R2, 0x40, RZ, 0x3c, !PT ;  /* 0x0000004002d57812 */ /* 0x000fc800078e3cff */
[----:B------:R0:W3:Y:S01]  /*44b0*/  @!P0 LDG.E.U16 R234, desc[UR14][R208.64] ;  /* 0x0000000ed0ea8981 */ /* 0x0000e2000c1e1500 */
[----:B------:R-:W-:-:S03]  /*44c0*/  PRMT R235, RZ, 0x7610, R235 ;  /* 0x00007610ffeb7816 */ /* 0x000fc600000000eb */
[----:B------:R1:W-:Y:S01]  /*44d0*/  STS.U16 [R213+UR12+0xa00], R210 ;  /* 0x000a00d2d5007988 */ /* 0x0003e2000800040c */
[----:B0-----:R-:W-:Y:S02]  /*44e0*/  IMAD.MOV.U32 R208, RZ, RZ, R219 ;  /* 0x000000ffffd07224 */ /* 0x001fe400078e00db */
[----:B------:R-:W-:Y:S02]  /*44f0*/  IMAD.MOV.U32 R209, RZ, RZ, R217 ;  /* 0x000000ffffd17224 */ /* 0x000fe400078e00d9 */
[----:B-1----:R-:W-:Y:S01]  /*4500*/  IMAD.WIDE R210, R236, 0x2, R208 ;  /* 0x00000002ecd27825 */ /* 0x002fe200078e02d0 */
[----:B------:R0:W-:Y:S04]  /*4510*/  STS.U16 [R213+UR12+0xe00], R212 ;  /* 0x000e00d4d5007988 */ /* 0x0001e8000800040c */
[----:B------:R1:W3:Y:S01]  /*4520*/  @!P0 LDG.E.U16 R235, desc[UR14][R210.64] ;  /* 0x0000000ed2eb8981 */ /* 0x0002e2000c1e1500 */
[----:B------:R-:W-:Y:S01]  /*4530*/  PRMT R237, RZ, 0x7610, R237 ;  /* 0x00007610ffed7816 */ /* 0x000fe200000000ed */
[----:B-1----:R-:W-:-:S02]  /*4540*/  IMAD.MOV.U32 R210, RZ, RZ, R223 ;  /* 0x000000ffffd27224 */ /* 0x002fc400078e00df */
[----:B------:R-:W-:Y:S02]  /*4550*/  IMAD.MOV.U32 R211, RZ, RZ, R221 ;  /* 0x000000ffffd37224 */ /* 0x000fe400078e00dd */
[----:B0-----:R-:W-:Y:S01]  /*4560*/  IMAD.WIDE R212, R236, 0x2, R210 ;  /* 0x00000002ecd47825 */ /* 0x001fe200078e02d2 */
[----:B------:R-:W-:-:S04]  /*4570*/  LOP3.LUT R221, R2, 0x50, RZ, 0x3c, !PT ;  /* 0x0000005002dd7812 */ /* 0x000fc800078e3cff */
[----:B------:R0:W3:Y:S04]  /*4580*/  @!P0 LDG.E.U16 R237, desc[UR14][R212.64] ;  /* 0x0000000ed4ed8981 */ /* 0x0000e8000c1e1500 */
[----:B------:R1:W-:Y:S01]  /*4590*/  STS.U16 [R221+UR12+0x280], R214 ;  /* 0x000280d6dd007988 */ /* 0x0003e2000800040c */
[----:B0-----:R-:W-:Y:S02]  /*45a0*/  IMAD.MOV.U32 R212, RZ, RZ, R239 ;  /* 0x000000ffffd47224 */ /* 0x001fe400078e00ef */
[--C-:B------:R-:W-:Y:S01]  /*45b0*/  IMAD.MOV.U32 R213, RZ, RZ, R238.reuse ;  /* 0x000000ffffd57224 */ /* 0x100fe200078e00ee */
[----:B------:R-:W-:Y:S01]  /*45c0*/  PRMT R238, RZ, 0x7610, R238 ;  /* 0x00007610ffee7816 */ /* 0x000fe200000000ee */
[----:B-1----:R-:W-:Y:S01]  /*45d0*/  IMAD.WIDE R214, R236, 0x2, R212 ;  /* 0x00000002ecd67825 */ /* 0x002fe200078e02d4 */
[----:B------:R0:W-:Y:S04]  /*45e0*/  STS.U16 [R221+UR12+0x680], R216 ;  /* 0x000680d8dd007988 */ /* 0x0001e8000800040c */
[----:B------:R1:W3:Y:S01]  /*45f0*/  @!P0 LDG.E.U16 R238, desc[UR14][R214.64] ;  /* 0x0000000ed6ee8981 */ /* 0x0002e2000c1e1500 */
[----:B------:R-:W-:Y:S01]  /*4600*/  PRMT R239, RZ, 0x7610, R239 ;  /* 0x00007610ffef7816 */ /* 0x000fe200000000ef */
[----:B-1----:R-:W-:-:S02]  /*4610*/  IMAD.MOV.U32 R214, RZ, RZ, R241 ;  /* 0x000000ffffd67224 */ /* 0x002fc400078e00f1 */
[----:B------:R-:W-:Y:S02]  /*4620*/  IMAD.MOV.U32 R215, RZ, RZ, R240 ;  /* 0x000000ffffd77224 */ /* 0x000fe400078e00f0 */
[----:B0-----:R-:W-:Y:S01]  /*4630*/  IMAD.WIDE R216, R236, 0x2, R214 ;  /* 0x00000002ecd87825 */ /* 0x001fe200078e02d6 */
[----:B------:R0:W-:Y:S04]  /*4640*/  STS.U16 [R221+UR12+0xa80], R218 ;  /* 0x000a80dadd007988 */ /* 0x0001e8000800040c */
[----:B------:R1:W3:Y:S01]  /*4650*/  @!P0 LDG.E.U16 R239, desc[UR14][R216.64] ;  /* 0x0000000ed8ef8981 */ /* 0x0002e2000c1e1500 */
[----:B------:R-:W-:Y:S01]  /*4660*/  PRMT R240, RZ, 0x7610, R240 ;  /* 0x00007610fff07816 */ /* 0x000fe200000000f0 */
[----:B-1----:R-:W-:Y:S02]  /*4670*/  IMAD.MOV.U32 R216, RZ, RZ, R244 ;  /* 0x000000ffffd87224 */ /* 0x002fe400078e00f4 */
[----:B------:R-:W-:-:S02]  /*4680*/  IMAD.MOV.U32 R217, RZ, RZ, R243 ;  /* 0x000000ffffd97224 */ /* 0x000fc400078e00f3 */
[C---:B0-----:R-:W-:Y:S01]  /*4690*/  IMAD.WIDE R218, R236.reuse, 0x2, R216 ;  /* 0x00000002ecda7825 */ /* 0x041fe200078e02d8 */
[----:B------:R0:W-:Y:S04]  /*46a0*/  STS.U16 [R221+UR12+0xe80], R220 ;  /* 0x000e80dcdd007988 */ /* 0x0001e8000800040c */
[----:B------:R1:W3:Y:S01]  /*46b0*/  @!P0 LDG.E.U16 R240, desc[UR14][R218.64] ;  /* 0x0000000edaf08981 */ /* 0x0002e2000c1e1500 */
[----:B------:R-:W-:Y:S01]  /*46c0*/  PRMT R241, RZ, 0x7610, R241 ;  /* 0x00007610fff17816 */ /* 0x000fe200000000f1 */
[----:B-1----:R-:W-:Y:S02]  /*46d0*/  IMAD.MOV.U32 R218, RZ, RZ, R246 ;  /* 0x000000ffffda7224 */ /* 0x002fe400078e00f6 */
        /* <DEDUP_REMOVED lines=8> */
[----:B-1----:R-:W-:-:S05]  /*4760*/  IMAD.WIDE R222, R236, 0x2, R220 ;  /* 0x00000002ecde7825 */ /* 0x002fca00078e02dc */
[----:B------:R-:W3:Y:S01]  /*4770*/  @!P0 LDG.E.U16 R243, desc[UR14][R222.64] ;  /* 0x0000000edef38981 */ /* 0x000ee2000c1e1500 */
[----:B------:R-:W-:-:S03]  /*4780*/  LOP3.LUT R244, R2, 0x70, RZ, 0x3c, !PT ;  /* 0x0000007002f47812 */ /* 0x000fc600078e3cff */
[----:B------:R-:W-:Y:S04]  /*4790*/  STS.U16 [R245+UR12+0x700], R8 ;  /* 0x00070008f5007988 */ /* 0x000fe8000800040c */
[----:B------:R0:W-:Y:S04]  /*47a0*/  STS.U16 [R245+UR12+0xb00], R5 ;  /* 0x000b0005f5007988 */ /* 0x0001e8000800040c */
[----:B------:R-:W-:Y:S04]  /*47b0*/  STS.U16 [R245+UR12+0xf00], R232 ;  /* 0x000f00e8f5007988 */ /* 0x000fe8000800040c */
[----:B------:R-:W-:Y:S01]  /*47c0*/  STS.U16 [R244+UR12+0x380], R231 ;  /* 0x000380e7f4007988 */ /* 0x000fe2000800040c */
[----:B------:R-:W-:Y:S01]  /*47d0*/  R2UR UR4, R249 ;  /* 0x00000000f90472ca */ /* 0x000fe200000e0000 */
[----:B------:R-:W-:Y:S01]  /*47e0*/  UMOV UR5, 0x40000040 ;  /* 0x4000004000057882 */ /* 0x000fe20000000000 */
[----:B------:R-:W-:Y:S01]  /*47f0*/  UMOV UR18, UR6 ;  /* 0x0000000600127c82 */ /* 0x000fe20008000000 */
[----:B------:R-:W-:Y:S01]  /*4800*/  STS.U16 [R244+UR12+0x780], R230 ;  /* 0x000780e6f4007988 */ /* 0x000fe2000800040c */
[----:B------:R-:W-:Y:S01]  /*4810*/  UMOV UR19, UR7 ;  /* 0x0000000700137c82 */ /* 0x000fe20008000000 */
[----:B------:R-:W-:Y:S01]  /*4820*/  UMOV UR22, UR10 ;  /* 0x0000000a00167c82 */ /* 0x000fe20008000000 */
[----:B------:R-:W-:Y:S01]  /*4830*/  UMOV UR23, UR11 ;  /* 0x0000000b00177c82 */ /* 0x000fe20008000000 */
[----:B------:R-:W-:Y:S01]  /*4840*/  STS.U16 [R244+UR12+0xb80], R229 ;  /* 0x000b80e5f4007988 */ /* 0x000fe2000800040c */
[----:B0-----:R-:W0:Y:S03]  /*4850*/  LDC R5, c[0x0][0x238] ;  /* 0x00008e00ff057b82 */ /* 0x001e260000000800 */
[----:B------:R-:W-:Y:S04]  /*4860*/  STS.U16 [R244+UR12+0xf80], R228 ;  /* 0x000f80e4f4007988 */ /* 0x000fe8000800040c */
[----:B------:R-:W-:Y:S04]  /*4870*/  STS.U16 [R3+UR12+0x2000], R227 ;  /* 0x002000e303007988 */ /* 0x000fe8000800040c */
[----:B------:R-:W-:Y:S04]  /*4880*/  STS.U16 [R3+UR12+0x2200], R226 ;  /* 0x002200e203007988 */ /* 0x000fe8000800040c */
[----:B------:R-:W-:Y:S04]  /*4890*/  STS.U16 [R3+UR12+0x2400], R225 ;  /* 0x002400e103007988 */ /* 0x000fe8000800040c */
[----:B--2---:R-:W-:Y:S04]  /*48a0*/  STS.U16 [R3+UR12+0x2600], R224 ;  /* 0x002600e003007988 */ /* 0x004fe8000800040c */
[----:B----4-:R-:W-:Y:S04]  /*48b0*/  STS.U16 [R3+UR12+0x2800], R155 ;  /* 0x0028009b03007988 */ /* 0x010fe8000800040c */
[----:B------:R-:W-:Y:S04]  /*48c0*/  STS.U16 [R3+UR12+0x2a00], R154 ;  /* 0x002a009a03007988 */ /* 0x000fe8000800040c */
[----:B-----5:R-:W-:Y:S04]  /*48d0*/  STS.U16 [R3+UR12+0x2c00], R153 ;  /* 0x002c009903007988 */ /* 0x020fe8000800040c */
[----:B------:R-:W-:Y:S04]  /*48e0*/  STS.U16 [R3+UR12+0x2e00], R152 ;  /* 0x002e009803007988 */ /* 0x000fe8000800040c */
[----:B------:R-:W-:Y:S04]  /*48f0*/  STS.U16 [R3+UR12+0x3000], R23 ;  /* 0x0030001703007988 */ /* 0x000fe8000800040c */
[----:B------:R-:W-:Y:S04]  /*4900*/  STS.U16 [R3+UR12+0x3200], R22 ;  /* 0x0032001603007988 */ /* 0x000fe8000800040c */
[----:B------:R-:W-:Y:S04]  /*4910*/  STS.U16 [R3+UR12+0x3400], R21 ;  /* 0x0034001503007988 */ /* 0x000fe8000800040c */
[----:B---3--:R-:W-:Y:S04]  /*4920*/  STS.U16 [R3+UR12+0x3600], R20 ;  /* 0x0036001403007988 */ /* 0x008fe8000800040c */
[----:B------:R-:W-:Y:S04]  /*4930*/  STS.U16 [R3+UR12+0x3800], R234 ;  /* 0x003800ea03007988 */ /* 0x000fe8000800040c */
        /* <DEDUP_REMOVED lines=13> */
[----:B------:R1:W-:Y:S04]  /*4a10*/  STS.U16 [R250+UR12+0x3500], R9 ;  /* 0x00350009fa007988 */ /* 0x0003e8000800040c */
[----:B------:R-:W-:Y:S04]  /*4a20*/  STS.U16 [R250+UR12+0x3700], R233 ;  /* 0x003700e9fa007988 */ /* 0x000fe8000800040c */
[----:B------:R-:W-:Y:S04]  /*4a30*/  STS.U16 [R250+UR12+0x3900], R235 ;  /* 0x003900ebfa007988 */ /* 0x000fe8000800040c */
[----:B------:R2:W-:Y:S04]  /*4a40*/  STS.U16 [R250+UR12+0x3b00], R238 ;  /* 0x003b00eefa007988 */ /* 0x0005e8000800040c */
[----:B------:R-:W-:Y:S04]  /*4a50*/  STS.U16 [R250+UR12+0x3d00], R240 ;  /* 0x003d00f0fa007988 */ /* 0x000fe8000800040c */
[----:B------:R3:W-:Y:S01]  /*4a60*/  STS.U16 [R250+UR12+0x3f00], R243 ;  /* 0x003f00f3fa007988 */ /* 0x0007e2000800040c */
[----:B------:R4:W-:Y:S06]  /*4a70*/  MEMBAR.ALL.CTA ;  /* 0x0000000000007992 */ /* 0x0009ec0000008000 */
[----:B----4-:R-:W4:Y:S02]  /*4a80*/  FENCE.VIEW.ASYNC.S ;  /* 0x00000000000073c6 */ /* 0x010f240000000000 */
[----:B----4-:R-:W-:Y:S06]  /*4a90*/  BAR.SYNC.DEFER_BLOCKING 0x0 ;  /* 0x0000000000007b1d */ /* 0x010fec0000010000 */
[----:B------:R-:W-:-:S06]  /*4aa0*/  WARPGROUP.ARRIVE ;  /* 0x00000000000079c5 */ /* 0x000fcc0000000000 */
[----:B------:R-:W-:-:S12]  /*4ab0*/  HGMMA.64x128x16.F32 R88, gdesc[UR4].tnspA, R88 ;  /* 0x21e00000045879f0 */ /* 0x000fd80008700858 */
[----:B------:R-:W-:-:S12]  /*4ac0*/  HGMMA.64x128x16.F32 R88, gdesc[UR8].tnspA, R88 ;  /* 0x21e00000085879f0 */ /* 0x000fd80008700858 */
[----:B------:R-:W-:Y:S01]  /*4ad0*/  HGMMA.64x128x16.F32 R24, gdesc[UR16].tnspA, R24 ;  /* 0x21e00000101879f0 */ /* 0x000fe20008700818 */
[----:B-1----:R-:W-:-:S04]  /*4ae0*/  IMAD.WIDE R8, R242, 0x2, R198 ;  /* 0x00000002f2087825 */ /* 0x002fc800078e02c6 */
[----:B------:R-:W-:Y:S02]  /*4af0*/  IMAD.MOV.U32 R199, RZ, RZ, R8 ;  /* 0x000000ffffc77224 */ /* 0x000fe400078e0008 */
[----:B------:R-:W-:Y:S02]  /*4b00*/  IMAD.MOV.U32 R198, RZ, RZ, R9 ;  /* 0x000000ffffc67224 */ /* 0x000fe400078e0009 */
[----:B------:R-:W-:-:S04]  /*4b10*/  IMAD.WIDE R8, R242, 0x2, R194 ;  /* 0x00000002f2087825 */ /* 0x000fc800078e02c2 */
[----:B------:R-:W-:Y:S02]  /*4b20*/  IMAD.MOV.U32 R195, RZ, RZ, R8 ;  /* 0x000000ffffc37224 */ /* 0x000fe400078e0008 */
[----:B------:R-:W-:Y:S02]  /*4b30*/  IMAD.MOV.U32 R194, RZ, RZ, R9 ;  /* 0x000000ffffc27224 */ /* 0x000fe400078e0009 */
[----:B------:R-:W-:Y:S01]  /*4b40*/  IMAD.WIDE R8, R242, 0x2, R188 ;  /* 0x00000002f2087825 */ /* 0x000fe200078e02bc */
[----:B------:R-:W-:Y:S03]  /*4b50*/  HGMMA.64x128x16.F32 R24, gdesc[UR20].tnspA, R24, gsb0 ;  /* 0x21e00000141879f0 */ /* 0x000fe60008000818 */
[----:B------:R-:W-:Y:S02]  /*4b60*/  IMAD.MOV.U32 R189, RZ, RZ, R8 ;  /* 0x000000ffffbd7224 */ /* 0x000fe400078e0008 */
[----:B------:R-:W-:-:S02]  /*4b70*/  IMAD.MOV.U32 R188, RZ, RZ, R9 ;  /* 0x000000ffffbc7224 */ /* 0x000fc400078e0009 */
[----:B------:R-:W-:Y:S02]  /*4b80*/  VIADD R6, R6, 0xffffffff ;  /* 0xffffffff06067836 */ /* 0x000fe40000000000 */
[----:B------:R-:W-:-:S04]  /*4b90*/  IMAD.WIDE R10, R242, 0x2, R192 ;  /* 0x00000002f20a7825 */ /* 0x000fc800078e02c0 */
[----:B------:R-:W-:Y:S01]  /*4ba0*/  IMAD.WIDE R8, R242, 0x2, R182 ;  /* 0x00000002f2087825 */ /* 0x000fe200078e02b6 */
[----:B------:R-:W-:-:S03]  /*4bb0*/  ISETP.NE.U32.AND P0, PT, R6, RZ, PT ;  /* 0x000000ff0600720c */ /* 0x000fc60003f05070 */
[----:B------:R-:W-:Y:S02]  /*4bc0*/  IMAD.MOV.U32 R193, RZ, RZ, R10 ;  /* 0x000000ffffc17224 */ /* 0x000fe400078e000a */
[----:B------:R-:W-:Y:S02]  /*4bd0*/  IMAD.MOV.U32 R192, RZ, RZ, R11 ;  /* 0x000000ffffc07224 */ /* 0x000fe400078e000b */
[----:B------:R-:W-:Y:S02]  /*4be0*/  IMAD.MOV.U32 R183, RZ, RZ, R8 ;  /* 0x000000ffffb77224 */ /* 0x000fe400078e0008 */
[----:B------:R-:W-:Y:S02]  /*4bf0*/  IMAD.MOV.U32 R182, RZ, RZ, R9 ;  /* 0x000000ffffb67224 */ /* 0x000fe400078e0009 */
[----:B------:R-:W-:-:S04]  /*4c00*/  IMAD.WIDE R10, R242, 0x2, R186 ;  /* 0x00000002f20a7825 */ /* 0x000fc800078e02ba */
[----:B------:R-:W-:-:S04]  /*4c10*/  IMAD.WIDE R8, R242, 0x2, R178 ;  /* 0x00000002f2087825 */ /* 0x000fc800078e02b2 */
[----:B------:R-:W-:Y:S02]  /*4c20*/  IMAD.MOV.U32 R187, RZ, RZ, R10 ;  /* 0x000000ffffbb7224 */ /* 0x000fe400078e000a */
[----:B------:R-:W-:Y:S02]  /*4c30*/  IMAD.MOV.U32 R186, RZ, RZ, R11 ;  /* 0x000000ffffba7224 */ /* 0x000fe400078e000b */
[----:B------:R-:W-:Y:S02]  /*4c40*/  IMAD.MOV.U32 R179, RZ, RZ, R8 ;  /* 0x000000ffffb37224 */ /* 0x000fe400078e0008 */
[----:B------:R-:W-:Y:S02]  /*4c50*/  IMAD.MOV.U32 R178, RZ, RZ, R9 ;  /* 0x000000ffffb27224 */ /* 0x000fe400078e0009 */
[----:B------:R-:W-:-:S04]  /*4c60*/  IMAD.WIDE R212, R242, 0x2, R212 ;  /* 0x00000002f2d47825 */ /* 0x000fc800078e02d4 */
        /* <DEDUP_REMOVED lines=12> */
[----:B--2---:R-:W-:Y:S02]  /*4d30*/  IMAD.MOV.U32 R238, RZ, RZ, R213 ;  /* 0x000000ffffee7224 */ /* 0x004fe400078e00d5 */
[----:B------:R-:W-:-:S04]  /*4d40*/  IMAD.WIDE R196, R242, 0x2, R196 ;  /* 0x00000002f2c47825 */ /* 0x000fc800078e02c4 */
[----:B------:R-:W-:Y:S02]  /*4d50*/  IMAD.MOV.U32 R181, RZ, RZ, R10 ;  /* 0x000000ffffb57224 */ /* 0x000fe400078e000a */
[----:B------:R-:W-:Y:S02]  /*4d60*/  IMAD.MOV.U32 R180, RZ, RZ, R11 ;  /* 0x000000ffffb47224 */ /* 0x000fe400078e000b */
[----:B------:R-:W-:Y:S02]  /*4d70*/  IMAD.MOV.U32 R173, RZ, RZ, R8 ;  /* 0x000000ffffad7224 */ /* 0x000fe400078e0008 */
[----:B------:R-:W-:Y:S02]  /*4d80*/  IMAD.MOV.U32 R172, RZ, RZ, R9 ;  /* 0x000000ffffac7224 */ /* 0x000fe400078e0009 */
[----:B---3--:R-:W-:Y:S02]  /*4d90*/  IMAD.MOV.U32 R243, RZ, RZ, R217 ;  /* 0x000000fffff37224 */ /* 0x008fe400078e00d9 */
[----:B------:R-:W-:-:S02]  /*4da0*/  IMAD.MOV.U32 R213, RZ, RZ, R207 ;  /* 0x000000ffffd57224 */ /* 0x000fc400078e00cf */
[----:B------:R-:W-:-:S04]  /*4db0*/  IMAD.WIDE R12, R242, 0x2, R184 ;  /* 0x00000002f20c7825 */ /* 0x000fc800078e02b8 */
[----:B------:R-:W-:-:S04]  /*4dc0*/  IMAD.WIDE R10, R242, 0x2, R176 ;  /* 0x00000002f20a7825 */ /* 0x000fc800078e02b0 */
[----:B0-----:R-:W-:Y:S02]  /*4dd0*/  IMAD.SHL.U32 R5, R5, 0x20, RZ ;  /* 0x0000002005057824 */ /* 0x001fe400078e00ff */
[----:B------:R-:W-:-:S04]  /*4de0*/  IMAD.WIDE R8, R242, 0x2, R170 ;  /* 0x00000002f2087825 */ /* 0x000fc800078e02aa */
[----:B------:R-:W-:Y:S02]  /*4df0*/  IMAD.MOV.U32 R217, RZ, RZ, R209 ;  /* 0x000000ffffd97224 */ /* 0x000fe400078e00d1 */
[----:B------:R-:W-:Y:S02]  /*4e00*/  IMAD.MOV.U32 R207, RZ, RZ, R202 ;  /* 0x000000ffffcf7224 */ /* 0x000fe400078e00ca */
[----:B------:R-:W-:Y:S02]  /*4e10*/  IMAD.MOV.U32 R247, RZ, RZ, R221 ;  /* 0x000000fffff77224 */ /* 0x000fe400078e00dd */
[----:B------:R-:W-:Y:S02]  /*4e20*/  IMAD.MOV.U32 R209, RZ, RZ, R205 ;  /* 0x000000ffffd17224 */ /* 0x000fe400078e00cd */
[----:B------:R-:W-:Y:S01]  /*4e30*/  IMAD.MOV.U32 R202, RZ, RZ, R201 ;  /* 0x000000ffffca7224 */ /* 0x000fe200078e00c9 */
[----:B------:R-:W-:Y:S02]  /*4e40*/  WARPGROUP.DEPBAR.LE gsb0, 0x0 ;  /* 0x00008000000079c5 */ /* 0x000fe40000010000 */
[----:B------:R-:W-:-:S02]  /*4e50*/  IMAD.MOV.U32 R245, RZ, RZ, R219 ;  /* 0x000000fffff57224 */ /* 0x000fc400078e00db */
[----:B------:R-:W-:Y:S02]  /*4e60*/  IMAD.MOV.U32 R240, RZ, RZ, R215 ;  /* 0x000000fffff07224 */ /* 0x000fe400078e00d7 */
[----:B------:R-:W-:Y:S02]  /*4e70*/  IMAD.MOV.U32 R221, RZ, RZ, R211 ;  /* 0x000000ffffdd7224 */ /* 0x000fe400078e00d3 */
[----:B------:R-:W-:Y:S02]  /*4e80*/  IMAD.MOV.U32 R205, RZ, RZ, R203 ;  /* 0x000000ffffcd7224 */ /* 0x000fe400078e00cb */
[----:B------:R-:W-:Y:S02]  /*4e90*/  IMAD.MOV.U32 R201, RZ, RZ, R196 ;  /* 0x000000ffffc97224 */ /* 0x000fe400078e00c4 */
[----:B------:R-:W-:Y:S02]  /*4ea0*/  IMAD.MOV.U32 R248, RZ, RZ, R220 ;  /* 0x000000fffff87224 */ /* 0x000fe400078e00dc */
        /* <DEDUP_REMOVED lines=10> */
[----:B------:R-:W-:-:S04]  /*4f50*/  IMAD.WIDE R190, R242, 0x2, R190 ;  /* 0x00000002f2be7825 */ /* 0x000fc800078e02be */
[----:B------:R-:W-:Y:S02]  /*4f60*/  IMAD.MOV.U32 R185, RZ, RZ, R12 ;  /* 0x000000ffffb97224 */ /* 0x000fe400078e000c */
[----:B------:R-:W-:Y:S02]  /*4f70*/  IMAD.MOV.U32 R184, RZ, RZ, R13 ;  /* 0x000000ffffb87224 */ /* 0x000fe400078e000d */
[----:B------:R-:W-:-:S04]  /*4f80*/  IMAD.WIDE R174, R242, 0x2, R174 ;  /* 0x00000002f2ae7825 */ /* 0x000fc800078e02ae */
        /* <DEDUP_REMOVED lines=9> */
[----:B------:R-:W-:Y:S02]  /*5020*/  IMAD.MOV.U32 R171, RZ, RZ, R8 ;  /* 0x000000ffffab7224 */ /* 0x000fe400078e0008 */
[----:B------:R-:W-:Y:S02]  /*5030*/  IMAD.MOV.U32 R170, RZ, RZ, R9 ;  /* 0x000000ffffaa7224 */ /* 0x000fe400078e0009 */
[----:B------:R-:W-:Y:S01]  /*5040*/  VIADD R4, R4, 0xffffffe0 ;  /* 0xffffffe004047836 */ /* 0x000fe20000000000 */
[----:B------:R-:W-:Y:S06]  /*5050*/  @P0 BRA `(.L_x_1) ;  /* 0xffffffdc00b80947 */ /* 0x000fec000383ffff */
[----:B------:R-:W-:Y:S02]  /*5060*/  F2FP.F16.F32.PACK_AB R47, R47, R46 ;  /* 0x0000002e2f2f723e */ /* 0x000fe400000000ff */
[----:B------:R-:W-:Y:S02]  /*5070*/  F2FP.F16.F32.PACK_AB R46, R45, R44 ;  /* 0x0000002c2d2e723e */ /* 0x000fe400000000ff */
[----:B------:R-:W-:Y:S02]  /*5080*/  F2FP.F16.F32.PACK_AB R44, R109, R108 ;  /* 0x0000006c6d2c723e */ /* 0x000fe400000000ff */
[----:B------:R-:W-:Y:S02]  /*5090*/  F2FP.F16.F32.PACK_AB R108, R105, R104 ;  /* 0x00000068696c723e */ /* 0x000fe400000000ff */
[----:B------:R-:W-:Y:S02]  /*50a0*/  F2FP.F16.F32.PACK_AB R104, R101, R100 ;  /* 0x000000646568723e */ /* 0x000fe400000000ff */
[----:B------:R-:W-:-:S02]  /*50b0*/  F2FP.F16.F32.PACK_AB R87, R87, R86 ;  /* 0x000000565757723e */ /* 0x000fc400000000ff */
        /* <DEDUP_REMOVED lines=57> */
[----:B------:R-:W-:-:S07]  /*5450*/  F2FP.F16.F32.PACK_AB R92, R89, R88 ;  /* 0x00000058595c723e */ /* 0x000fce00000000ff */
.L_x_0:
[----:B------:R-:W0:Y:S01]  /*5460*/  S2R R193, SR_TID.X ;  /* 0x0000000000c17919 */ /* 0x000e220000002100 */
[----:B------:R-:W-:Y:S01]  /*5470*/  ULDC.64 UR4, c[0x0][0x228] ;  /* 0x00008a0000047ab9 */ /* 0x000fe20000000a00 */
[--C-:B------:R-:W-:Y:S01]  /*5480*/  LOP3.LUT R196, R0, 0x1, R251.reuse, 0xfe, !PT ;  /* 0x0000000100c47812 */ /* 0x100fe200078efefb */
[----:B------:R-:W-:Y:S01]  /*5490*/  ULDC UR6, c[0x0][0x22c] ;  /* 0x00008b0000067ab9 */ /* 0x000fe20000000800 */
[----:B------:R-:W1:Y:S01]  /*54a0*/  S2R R197, SR_TID.X ;  /* 0x0000000000c57919 */ /* 0x000e620000002100 */
[----:B------:R-:W-:Y:S01]  /*54b0*/  ISETP.GE.AND P0, PT, R252, UR4, PT ;  /* 0x00000004fc007c0c */ /* 0x000fe2000bf06270 */
[----:B------:R-:W-:Y:S01]  /*54c0*/  ULDC UR4, c[0x0][0x22c] ;  /* 0x00008b0000047ab9 */ /* 0x000fe20000000800 */
[--C-:B------:R-:W-:Y:S02]  /*54d0*/  LOP3.LUT R194, R0, 0x3, R251.reuse, 0xfe, !PT ;  /* 0x0000000300c27812 */ /* 0x100fe400078efefb */
[----:B------:R-:W-:Y:S01]  /*54e0*/  ISETP.LT.AND P4, PT, R196, UR4, !P0 ;  /* 0x00000004c4007c0c */ /* 0x000fe2000c781270 */
[----:B------:R-:W-:Y:S01]  /*54f0*/  ULDC UR4, c[0x0][0x22c] ;  /* 0x00008b0000047ab9 */ /* 0x000fe20000000800 */
[----:B------:R-:W-:-:S02]  /*5500*/  LOP3.LUT R195, R0, 0x2, R251, 0xfe, !PT ;  /* 0x0000000200c37812 */ /* 0x000fc400078efefb */
[----:B------:R-:W-:Y:S01]  /*5510*/  ISETP.LT.AND P5, PT, R194, UR4, !P0 ;  /* 0x00000004c2007c0c */ /* 0x000fe2000c7a1270 */
[----:B------:R-:W-:Y:S01]  /*5520*/  ULDC UR4, c[0x0][0x244] ;  /* 0x0000910000047ab9 */ /* 0x000fe20000000800 */
[----:B------:R-:W-:Y:S01]  /*5530*/  LOP3.LUT R156, R0, R251, RZ, 0xfc, !PT ;  /* 0x000000fb009c7212 */ /* 0x000fe200078efcff */
[----:B------:R-:W-:Y:S01]  /*5540*/  IMAD R194, R252, UR4, RZ ;  /* 0x00000004fcc27c24 */ /* 0x000fe2000f8e02ff */
[----:B------:R-:W-:Y:S01]  /*5550*/  ISETP.LT.AND P2, PT, R195, UR6, !P0 ;  /* 0x00000006c3007c0c */ /* 0x000fe2000c741270 */
[----:B------:R-:W-:Y:S01]  /*5560*/  ULDC UR4, c[0x0][0x248] ;  /* 0x0000920000047ab9 */ /* 0x000fe20000000800 */
[----:B------:R-:W-:Y:S01]  /*5570*/  ULDC.64 UR6, c[0x0][0x220] ;  /* 0x0000880000067ab9 */ /* 0x000fe20000000a00 */
[C---:B------:R-:W-:Y:S01]  /*5580*/  IMAD R195, R156.reuse, UR4, RZ ;  /* 0x000000049cc37c24 */ /* 0x040fe2000f8e02ff */
[----:B------:R-:W-:Y:S01]  /*5590*/  ISETP.LT.AND P1, PT, R156, UR5, !P0 ;  /* 0x000000059c007c0c */ /* 0x000fe2000c721270 */
[----:B------:R-:W-:Y:S01]  /*55a0*/  ULDC UR5, c[0x0][0x22c] ;  /* 0x00008b0000057ab9 */ /* 0x000fe20000000800 */
[----:B------:R-:W-:-:S02]  /*55b0*/  LOP3.LUT R184, R0, 0x4, R251, 0xfe, !PT ;  /* 0x0000000400b87812 */ /* 0x000fc400078efefb */
[C-C-:B------:R-:W-:Y:S02]  /*55c0*/  LOP3.LUT R183, R0.reuse, 0x6, R251.reuse, 0xfe, !PT ;  /* 0x0000000600b77812 */ /* 0x140fe400078efefb */
[C-C-:B------:R-:W-:Y:S02]  /*55d0*/  LOP3.LUT R185, R0.reuse, 0x5, R251.reuse, 0xfe, !PT ;  /* 0x0000000500b97812 */ /* 0x140fe400078efefb */
[C-C-:B------:R-:W-:Y:S02]  /*55e0*/  LOP3.LUT R182, R0.reuse, 0x7, R251.reuse, 0xfe, !PT ;  /* 0x0000000700b67812 */ /* 0x140fe400078efefb */
[C-C-:B------:R-:W-:Y:S01]  /*55f0*/  LOP3.LUT R181, R0.reuse, 0x8, R251.reuse, 0xfe, !PT ;  /* 0x0000000800b57812 */ /* 0x140fe200078efefb */
[C---:B0-----:R-:W-:Y:S01]  /*5600*/  IMAD.SHL.U32 R191, R193.reuse, 0x40, RZ ;  /* 0x00000040c1bf7824 */ /* 0x041fe200078e00ff */
[C-C-:B------:R-:W-:Y:S01]  /*5610*/  LOP3.LUT R177, R0.reuse, 0x9, R251.reuse, 0xfe, !PT ;  /* 0x0000000900b17812 */ /* 0x140fe200078efefb */
[----:B------:R-:W-:Y:S01]  /*5620*/  IMAD.SHL.U32 R157, R193, 0x10, RZ ;  /* 0x00000010c19d7824 */ /* 0x000fe200078e00ff */
[----:B------:R-:W-:-:S02]  /*5630*/  LOP3.LUT R173, R0, 0xa, R251, 0xfe, !PT ;  /* 0x0000000a00ad7812 */ /* 0x000fc400078efefb */
[----:B------:R-:W-:Y:S01]  /*5640*/  LOP3.LUT R192, R191, 0x400, RZ, 0xc0, !PT ;  /* 0x00000400bfc07812 */ /* 0x000fe200078ec0ff */
[----:B------:R-:W-:Y:S01]  /*5650*/  IMAD.SHL.U32 R191, R193, 0x8, RZ ;  /* 0x00000008c1bf7824 */ /* 0x000fe200078e00ff */
[----:B------:R-:W-:Y:S02]  /*5660*/  LOP3.LUT R157, R157, 0xf0, RZ, 0xc0, !PT ;  /* 0x000000f09d9d7812 */ /* 0x000fe400078ec0ff */
[----:B-1----:R-:W-:Y:S02]  /*5670*/  LOP3.LUT R197, R197, 0x7f, RZ, 0xc0, !PT ;  /* 0x0000007fc5c57812 */ /* 0x002fe400078ec0ff */
[----:B------:R-:W-:Y:S02]  /*5680*/  IADD3 R192, R192, UR12, R157 ;  /* 0x0000000cc0c07c10 */ /* 0x000fe4000fffe09d */
[----:B------:R-:W-:Y:S02]  /*5690*/  LOP3.LUT R191, R191, 0x300, RZ, 0xc0, !PT ;  /* 0x00000300bfbf7812 */ /* 0x000fe400078ec0ff */
[----:B------:R-:W-:-:S02]  /*56a0*/  LEA R193, R197, UR12, 0x4 ;  /* 0x0000000cc5c17c11 */ /* 0x000fc4000f8e20ff */
[--C-:B------:R-:W-:Y:S01]  /*56b0*/  LOP3.LUT R174, R0, 0xb, R251.reuse, 0xfe, !PT ;  /* 0x0000000b00ae7812 */ /* 0x100fe200078efefb */
[----:B------:R-:W-:Y:S01]  /*56c0*/  IMAD.IADD R191, R191, 0x1, R192 ;  /* 0x00000001bfbf7824 */ /* 0x000fe200078e02c0 */
[----:B------:R-:W-:Y:S01]  /*56d0*/  BAR.SYNC.DEFER_BLOCKING 0x0 ;  /* 0x0000000000007b1d */ /* 0x000fe20000010000 */
[----:B------:R-:W-:Y:S02]  /*56e0*/  LEA R192, P3, R194, UR6, 0x1 ;  /* 0x00000006c2c07c11 */ /* 0x000fe4000f8608ff */
[--C-:B------:R-:W-:Y:S02]  /*56f0*/  LOP3.LUT R172, R0, 0xc, R251.reuse, 0xfe, !PT ;  /* 0x0000000c00ac7812 */ /* 0x100fe400078efefb */
[----:B------:R-:W-:Y:S01]  /*5700*/  LEA.HI.X.SX32 R194, R194, UR7, 0x1, P3 ;  /* 0x00000007c2c27c11 */ /* 0x000fe200098f0eff */
[----:B------:R-:W-:Y:S01]  /*5710*/  ULDC UR6, c[0x0][0x22c] ;  /* 0x00008b0000067ab9 */ /* 0x000fe20000000800 */
[----:B------:R-:W-:Y:S02]  /*5720*/  LEA R156, P3, R195, R192, 0x1 ;  /* 0x000000c0c39c7211 */ /* 0x000fe400078608ff */
[----:B------:R-:W-:-:S02]  /*5730*/  LOP3.LUT R171, R0, 0xd, R251, 0xfe, !PT ;  /* 0x0000000d00ab7812 */ /* 0x000fc400078efefb */
[C---:B------:R-:W-:Y:S01]  /*5740*/  LEA.HI.X.SX32 R157, R195.reuse, R194, 0x1, P3 ;  /* 0x000000c2c39d7211 */ /* 0x040fe200018f0eff */
[----:B------:R-:W-:Y:S01]  /*5750*/  VIADD R195, R195, UR4 ;  /* 0x00000004c3c37c36 */ /* 0x000fe20008000000 */
[----:B------:R-:W-:Y:S01]  /*5760*/  ISETP.LT.AND P3, PT, R184, UR5, !P0 ;  /* 0x00000005b8007c0c */ /* 0x000fe2000c761270 */
[----:B------:R-:W-:Y:S01]  /*5770*/  ULDC UR5, c[0x0][0x22c] ;  /* 0x00008b0000057ab9 */ /* 0x000fe20000000800 */
[C-C-:B------:R-:W-:Y:S01]  /*5780*/  LOP3.LUT R170, R0.reuse, 0xe, R251.reuse, 0xfe, !PT ;  /* 0x0000000e00aa7812 */ /* 0x140fe200078efefb */
[----:B------:R-:W-:Y:S01]  /*5790*/  VIADD R197, R195, UR4 ;  /* 0x00000004c3c57c36 */ /* 0x000fe20008000000 */
[C-C-:B------:R-:W-:Y:S02]  /*57a0*/  LOP3.LUT R166, R0.reuse, 0xf, R251.reuse, 0xfe, !PT ;  /* 0x0000000f00a67812 */ /* 0x140fe400078efefb */
[C-C-:B------:R-:W-:Y:S02]  /*57b0*/  LOP3.LUT R162, R0.reuse, 0x10, R251.reuse, 0xfe, !PT ;  /* 0x0000001000a27812 */ /* 0x140fe400078efefb */
[----:B------:R-:W-:-:S02]  /*57c0*/  LOP3.LUT R163, R0, 0x11, R251, 0xfe, !PT ;  /* 0x0000001100a37812 */ /* 0x000fc400078efefb */
[C-C-:B------:R-:W-:Y:S01]  /*57d0*/  LOP3.LUT R155, R0.reuse, 0x12, R251.reuse, 0xfe, !PT ;  /* 0x00000012009b7812 */ /* 0x140fe200078efefb */
[----:B------:R-:W-:Y:S01]  /*57e0*/  STSM.16.M88.4 [R191], R92 ;  /* 0x0000005cbf007844 */ /* 0x000fe20000000200 */
[C-C-:B------:R-:W-:Y:S02]  /*57f0*/  LOP3.LUT R159, R0.reuse, 0x13, R251.reuse, 0xfe, !PT ;  /* 0x00000013009f7812 */ /* 0x140fe400078efefb */
[C-C-:B------:R-:W-:Y:S01]  /*5800*/  LOP3.LUT R161, R0.reuse, 0x14, R251.reuse, 0xfe, !PT ;  /* 0x0000001400a17812 */ /* 0x140fe200078efefb */
[----:B------:R-:W-:Y:S01]  /*5810*/  BAR.SYNC.DEFER_BLOCKING 0x0 ;  /* 0x0000000000007b1d */ /* 0x000fe20000010000 */
[C-C-:B------:R-:W-:Y:S02]  /*5820*/  LOP3.LUT R160, R0.reuse, 0x15, R251.reuse, 0xfe, !PT ;  /* 0x0000001500a07812 */ /* 0x140fe400078efefb */
[C-C-:B------:R-:W-:Y:S02]  /*5830*/  LOP3.LUT R154, R0.reuse, 0x16, R251.reuse, 0xfe, !PT ;  /* 0x00000016009a7812 */ /* 0x140fe400078efefb */
[----:B------:R-:W-:-:S02]  /*5840*/  LOP3.LUT R158, R0, 0x17, R251, 0xfe, !PT ;  /* 0x00000017009e7812 */ /* 0x000fc400078efefb */
[C-C-:B------:R-:W-:Y:S02]  /*5850*/  LOP3.LUT R149, R0.reuse, 0x18, R251.reuse, 0xfe, !PT ;  /* 0x0000001800957812 */ /* 0x140fe400078efefb */
[C-C-:B------:R-:W-:Y:S02]  /*5860*/  LOP3.LUT R151, R0.reuse, 0x19, R251.reuse, 0xfe, !PT ;  /* 0x0000001900977812 */ /* 0x140fe400078efefb */
[C-C-:B------:R-:W-:Y:S02]  /*5870*/  LOP3.LUT R153, R0.reuse, 0x1a, R251.reuse, 0xfe, !PT ;  /* 0x0000001a00997812 */ /* 0x140fe400078efefb */
[C-C-:B------:R-:W-:Y:S02]  /*5880*/  LOP3.LUT R152, R0.reuse, 0x1b, R251.reuse, 0xfe, !PT ;  /* 0x0000001b00987812 */ /* 0x140fe400078efefb */
[C-C-:B------:R-:W-:Y:S02]  /*5890*/  LOP3.LUT R148, R0.reuse, 0x1c, R251.reuse, 0xfe, !PT ;  /* 0x0000001c00947812 */ /* 0x140fe400078efefb */
[----:B------:R-:W-:-:S02]  /*58a0*/  LOP3.LUT R150, R0, 0x1d, R251, 0xfe, !PT ;  /* 0x0000001d00967812 */ /* 0x000fc400078efefb */
[C-C-:B------:R-:W-:Y:S02]  /*58b0*/  LOP3.LUT R146, R0.reuse, 0x1e, R251.reuse, 0xfe, !PT ;  /* 0x0000001e00927812 */ /* 0x140fe400078efefb */
[C-C-:B------:R-:W-:Y:S02]  /*58c0*/  LOP3.LUT R143, R0.reuse, 0x1f, R251.reuse, 0xfe, !PT ;  /* 0x0000001f008f7812 */ /* 0x140fe400078efefb */
[C-C-:B------:R-:W-:Y:S01]  /*58d0*/  LOP3.LUT R147, R0.reuse, 0x20, R251.reuse, 0xfe, !PT ;  /* 0x0000002000937812 */ /* 0x140fe200078efefb */
[----:B------:R-:W0:Y:S01]  /*58e0*/  LDS.128 R92, [R193] ;  /* 0x00000000c15c7984 */ /* 0x000e220000000c00 */
[C-C-:B------:R-:W-:Y:S02]  /*58f0*/  LOP3.LUT R145, R0.reuse, 0x21, R251.reuse, 0xfe, !PT ;  /* 0x0000002100917812 */ /* 0x140fe400078efefb */
[C-C-:B------:R-:W-:Y:S01]  /*5900*/  LOP3.LUT R142, R0.reuse, 0x22, R251.reuse, 0xfe, !PT ;  /* 0x00000022008e7812 */ /* 0x140fe200078efefb */
[----:B------:R-:W-:Y:S01]  /*5910*/  BAR.SYNC.DEFER_BLOCKING 0x0 ;  /* 0x0000000000007b1d */ /* 0x000fe20000010000 */
        /* <DEDUP_REMOVED lines=9> */
[C-C-:B------:R-:W-:Y:S02]  /*59b0*/  LOP3.LUT R135, R0.reuse, 0x2c, R251.reuse, 0xfe, !PT ;  /* 0x0000002c00877812 */ /* 0x140fe400078efefb */
[C-C-:B------:R-:W-:Y:S02]  /*59c0*/  LOP3.LUT R134, R0.reuse, 0x2d, R251.reuse, 0xfe, !PT ;  /* 0x0000002d00867812 */ /* 0x140fe400078efefb */
[C-C-:B------:R-:W-:Y:S01]  /*59d0*/  LOP3.LUT R130, R0.reuse, 0x2e, R251.reuse, 0xfe, !PT ;  /* 0x0000002e00827812 */ /* 0x140fe200078efefb */
[----:B------:R-:W-:Y:S01]  /*59e0*/  STSM.16.M88.4 [R191], R96 ;  /* 0x00000060bf007844 */ /* 0x000fe20000000200 */
[----:B------:R-:W-:-:S02]  /*59f0*/  LOP3.LUT R132, R0, 0x2f, R251, 0xfe, !PT ;  /* 0x0000002f00847812 */ /* 0x000fc400078efefb */
[C-C-:B------:R-:W-:Y:S01]  /*5a00*/  LOP3.LUT R125, R0.reuse, 0x30, R251.reuse, 0xfe, !PT ;  /* 0x00000030007d7812 */ /* 0x140fe200078efefb */
[----:B------:R-:W-:Y:S01]  /*5a10*/  BAR.SYNC.DEFER_BLOCKING 0x0 ;  /* 0x0000000000007b1d */ /* 0x000fe20000010000 */
[C-C-:B------:R-:W-:Y:S02]  /*5a20*/  LOP3.LUT R127, R0.reuse, 0x31, R251.reuse, 0xfe, !PT ;  /* 0x00000031007f7812 */ /* 0x140fe400078efefb */
[C-C-:B------:R-:W-:Y:S02]  /*5a30*/  LOP3.LUT R129, R0.reuse, 0x32, R251.reuse, 0xfe, !PT ;  /* 0x0000003200817812 */ /* 0x140fe400078efefb */
[C-C-:B------:R-:W-:Y:S02]  /*5a40*/  LOP3.LUT R128, R0.reuse, 0x33, R251.reuse, 0xfe, !PT ;  /* 0x0000003300807812 */ /* 0x140fe400078efefb */
[----:B------:R-:W-:Y:S02]  /*5a50*/  LOP3.LUT R124, R0, 0x34, R251, 0xfe, !PT ;  /* 0x00000034007c7812 */ /* 0x000fe400078efefb */
[----:B0-----:R-:W-:-:S02]  /*5a60*/  PRMT R196, R92, 0x7632, R196 ;  /* 0x000076325cc47816 */ /* 0x001fc400000000c4 */
[C-C-:B------:R-:W-:Y:S02]  /*5a70*/  LOP3.LUT R126, R0.reuse, 0x35, R251.reuse, 0xfe, !PT ;  /* 0x00000035007e7812 */ /* 0x140fe400078efefb */
[C-C-:B------:R-:W-:Y:S02]  /*5a80*/  LOP3.LUT R122, R0.reuse, 0x36, R251.reuse, 0xfe, !PT ;  /* 0x00000036007a7812 */ /* 0x140fe400078efefb */
[C-C-:B------:R-:W-:Y:S02]  /*5a90*/  LOP3.LUT R119, R0.reuse, 0x37, R251.reuse, 0xfe, !PT ;  /* 0x0000003700777812 */ /* 0x140fe400078efefb */
[C-C-:B------:R-:W-:Y:S02]  /*5aa0*/  LOP3.LUT R123, R0.reuse, 0x38, R251.reuse, 0xfe, !PT ;  /* 0x00000038007b7812 */ /* 0x140fe400078efefb */
[C-C-:B------:R-:W-:Y:S02]  /*5ab0*/  LOP3.LUT R121, R0.reuse, 0x39, R251.reuse, 0xfe, !PT ;  /* 0x0000003900797812 */ /* 0x140fe400078efefb */
[----:B------:R-:W-:-:S02]  /*5ac0*/  LOP3.LUT R118, R0, 0x3a, R251, 0xfe, !PT ;  /* 0x0000003a00767812 */ /* 0x000fc400078efefb */
[C-C-:B------:R-:W-:Y:S01]  /*5ad0*/  LOP3.LUT R120, R0.reuse, 0x3b, R251.reuse, 0xfe, !PT ;  /* 0x0000003b00787812 */ /* 0x140fe200078efefb */
[----:B------:R-:W0:Y:S01]  /*5ae0*/  LDS.128 R96, [R193] ;  /* 0x00000000c1607984 */ /* 0x000e220000000c00 */
        /* <DEDUP_REMOVED lines=15> */
[----:B------:R-:W-:Y:S01]  /*5be0*/  STSM.16.M88.4 [R191], R100 ;  /* 0x00000064bf007844 */ /* 0x000fe20000000200 */
        /* <DEDUP_REMOVED lines=15> */
[----:B------:R-:W1:Y:S01]  /*5ce0*/  LDS.128 R100, [R193] ;  /* 0x00000000c1647984 */ /* 0x000e620000000c00 */
[----:B------:R-:W-:-:S02]  /*5cf0*/  LOP3.LUT R26, R0, 0x58, R251, 0xfe, !PT ;  /* 0x00000058001a7812 */ /* 0x000fc400078efefb */
[C-C-:B------:R-:W-:Y:S01]  /*5d00*/  LOP3.LUT R23, R0.reuse, 0x59, R251.reuse, 0xfe, !PT ;  /* 0x0000005900177812 */ /* 0x140fe200078efefb */
[----:B------:R-:W-:Y:S01]  /*5d10*/  BAR.SYNC.DEFER_BLOCKING 0x0 ;  /* 0x0000000000007b1d */ /* 0x000fe20000010000 */
        /* <DEDUP_REMOVED lines=28> */
[----:B------:R-:W2:Y:S01]  /*5ee0*/  LDS.128 R104, [R193] ;  /* 0x00000000c1687984 */ /* 0x000ea20000000c00 */
        /* <DEDUP_REMOVED lines=12> */
[----:B------:R-:W-:Y:S01]  /*5fb0*/  LOP3.LUT R0, R0, 0x7e, R251, 0xfe, !PT ;  /* 0x0000007e00007812 */ /* 0x000fe200078efefb */
[----:B------:R-:W-:Y:S01]  /*5fc0*/  STSM.16.M88.4 [R191], R108 ;  /* 0x0000006cbf007844 */ /* 0x000fe20000000200 */
[----:B------:R-:W-:Y:S06]  /*5fd0*/  BAR.SYNC.DEFER_BLOCKING 0x0 ;  /* 0x0000000000007b1d */ /* 0x000fec0000010000 */
[----:B------:R-:W3:Y:S02]  /*5fe0*/  LDS.128 R108, [R193] ;  /* 0x00000000c16c7984 */ /* 0x000ee40000000c00 */
[----:B------:R-:W-:Y:S06]  /*5ff0*/  BAR.SYNC.DEFER_BLOCKING 0x0 ;  /* 0x0000000000007b1d */ /* 0x000fec0000010000 */
[----:B------:R-:W-:Y:S02]  /*6000*/  STSM.16.M88.4 [R191], R44 ;  /* 0x0000002cbf007844 */ /* 0x000fe40000000200 */
[----:B------:R-:W-:Y:S06]  /*6010*/  BAR.SYNC.DEFER_BLOCKING 0x0 ;  /* 0x0000000000007b1d */ /* 0x000fec0000010000 */
[----:B------:R-:W4:Y:S02]  /*6020*/  LDS.128 R44, [R193] ;  /* 0x00000000c12c7984 */ /* 0x000f240000000c00 */
[----:B------:R-:W-:Y:S06]  /*6030*/  BAR.SYNC.DEFER_BLOCKING 0x0 ;  /* 0x0000000000007b1d */ /* 0x000fec0000010000 */
[----:B------:R-:W-:Y:S02]  /*6040*/  STSM.16.M88.4 [R191], R48 ;  /* 0x00000030bf007844 */ /* 0x000fe40000000200 */
[----:B------:R-:W-:Y:S06]  /*6050*/  BAR.SYNC.DEFER_BLOCKING 0x0 ;  /* 0x0000000000007b1d */ /* 0x000fec0000010000 */
[----:B------:R-:W5:Y:S02]  /*6060*/  LDS.128 R48, [R193] ;  /* 0x00000000c1307984 */ /* 0x000f640000000c00 */
        /* <DEDUP_REMOVED lines=33> */
[----:B------:R0:W-:Y:S02]  /*6280*/  STSM.16.M88.4 [R191], R84 ;  /* 0x00000054bf007844 */ /* 0x0001e40000000200 */
[----:B------:R-:W-:Y:S01]  /*6290*/  BAR.SYNC.DEFER_BLOCKING 0x0 ;  /* 0x0000000000007b1d */ /* 0x000fe20000010000 */
[----:B0-----:R-:W-:-:S04]  /*62a0*/  LEA R86, P6, R197, R192, 0x1 ;  /* 0x000000c0c5567211 */ /* 0x001fc800078c08ff */
[C---:B------:R-:W-:Y:S01]  /*62b0*/  LEA.HI.X.SX32 R87, R197.reuse, R194, 0x1, P6 ;  /* 0x000000c2c5577211 */ /* 0x040fe200030f0eff */
[----:B------:R-:W-:Y:S01]  /*62c0*/  VIADD R197, R197, UR4 ;  /* 0x00000004c5c57c36 */ /* 0x000fe20008000000 */
[----:B------:R0:W-:Y:S01]  /*62d0*/  @P1 STG.E.U16 desc[UR14][R156.64], R92 ;  /* 0x0000005c9c001986 */ /* 0x0001e2000c10150e */
[----:B------:R-:W-:-:S04]  /*62e0*/  LEA R84, P1, R195, R192, 0x1 ;  /* 0x000000c0c3547211 */ /* 0x000fc800078208ff */
[----:B------:R-:W-:Y:S02]  /*62f0*/  LEA.HI.X.SX32 R85, R195, R194, 0x1, P1 ;  /* 0x000000c2c3557211 */ /* 0x000fe400008f0eff */
[----:B------:R-:W-:Y:S01]  /*6300*/  ISETP.LT.AND P1, PT, R185, UR6, !P0 ;  /* 0x00000006b9007c0c */ /* 0x000fe2000c721270 */
[----:B------:R-:W-:Y:S02]  /*6310*/  ULDC UR6, c[0x0][0x22c] ;  /* 0x00008b0000067ab9 */ /* 0x000fe40000000800 */
[----:B------:R1:W-:Y:S01]  /*6320*/  @P4 STG.E.U16 desc[UR14][R84.64], R196 ;  /* 0x000000c454004986 */ /* 0x0003e2000c10150e */
[----:B------:R-:W-:Y:S01]  /*6330*/  ISETP.LT.AND P4, PT, R183, UR5, !P0 ;  /* 0x00000005b7007c0c */ /* 0x000fe2000c781270 */
[----:B0-----:R-:W-:Y:S01]  /*6340*/  VIADD R157, R197, UR4 ;  /* 0x00000004c59d7c36 */ /* 0x001fe20008000000 */
[----:B------:R-:W-:Y:S01]  /*6350*/  PRMT R92, R93, 0x7632, R92 ;  /* 0x000076325d5c7816 */ /* 0x000fe2000000005c */
[----:B------:R0:W-:Y:S01]  /*6360*/  @P2 STG.E.U16 desc[UR14][R86.64], R93 ;  /* 0x0000005d56002986 */ /* 0x0001e2000c10150e */
[----:B------:R-:W-:Y:S01]  /*6370*/  ULDC UR5, c[0x0][0x22c] ;  /* 0x00008b0000057ab9 */ /* 0x000fe20000000800 */
[----:B------:R-:W-:Y:S01]  /*6380*/  VIADD R183, R157, UR4 ;  /* 0x000000049db77c36 */ /* 0x000fe20008000000 */
[----:B------:R-:W-:Y:S01]  /*6390*/  ISETP.LT.AND P2, PT, R182, UR5, !P0 ;  /* 0x00000005b6007c0c */ /* 0x000fe2000c741270 */
[----:B------:R-:W-:Y:S01]  /*63a0*/  ULDC UR5, c[0x0][0x22c] ;  /* 0x00008b0000057ab9 */ /* 0x000fe20000000800 */
[----:B------:R-:W-:-:S02]  /*63b0*/  PRMT R156, R94, 0x7632, R156 ;  /* 0x000076325e9c7816 */ /* 0x000fc4000000009c */
[----:B-1----:R-:W-:-:S04]  /*63c0*/  LEA R84, P6, R197, R192, 0x1 ;  /* 0x000000c0c5547211 */ /* 0x002fc800078c08ff */
[----:B------:R-:W-:Y:S01]  /*63d0*/  LEA.HI.X.SX32 R85, R197, R194, 0x1, P6 ;  /* 0x000000c2c5557211 */ /* 0x000fe200030f0eff */
[----:B0-----:R-:W-:Y:S01]  /*63e0*/  VIADD R93, R183, UR4 ;  /* 0x00000004b75d7c36 */ /* 0x001fe20008000000 */
[----:B------:R-:W-:-:S03]  /*63f0*/  LEA R86, P6, R157, R192, 0x1 ;  /* 0x000000c09d567211 */ /* 0x000fc600078c08ff */
[----:B------:R0:W-:Y:S01]  /*6400*/  @P5 STG.E.U16 desc[UR14][R84.64], R92 ;  /* 0x0000005c54005986 */ /* 0x0001e2000c10150e */
[----:B------:R-:W-:Y:S01]  /*6410*/  LEA.HI.X.SX32 R87, R157, R194, 0x1, P6 ;  /* 0x000000c29d577211 */ /* 0x000fe200030f0eff */
[----:B------:R-:W-:Y:S01]  /*6420*/  VIADD R157, R93, UR4 ;  /* 0x000000045d9d7c36 */ /* 0x000fe20008000000 */
[----:B------:R-:W-:Y:S01]  /*6430*/  ISETP.LT.AND P5, PT, R181, UR5, !P0 ;  /* 0x00000005b5007c0c */ /* 0x000fe2000c7a1270 */
[----:B------:R-:W-:Y:S02]  /*6440*/  ULDC UR5, c[0x0][0x22c] ;  /* 0x00008b0000057ab9 */ /* 0x000fe40000000800 */
[----:B------:R1:W-:Y:S01]  /*6450*/  @P3 STG.E.U16 desc[UR14][R86.64], R94 ;  /* 0x0000005e56003986 */ /* 0x0003e2000c10150e */
[----:B------:R-:W-:Y:S01]  /*6460*/  ISETP.LT.AND P3, PT, R177, UR5, !P0 ;  /* 0x00000005b1007c0c */ /* 0x000fe2000c761270 */
[----:B------:R-:W-:Y:S01]  /*6470*/  ULDC UR5, c[0x0][0x22c] ;  /* 0x00008b0000057ab9 */ /* 0x000fe20000000800 */
[----:B0-----:R-:W-:Y:S02]  /*6480*/  LEA R84, P6, R183, R192, 0x1 ;  /* 0x000000c0b7547211 */ /* 0x001fe400078c08ff */
[----:B------:R-:W-:-:S02]  /*6490*/  PRMT R92, R95, 0x7632, R92 ;  /* 0x000076325f5c7816 */ /* 0x000fc4000000005c */
[----:B------:R-:W-:Y:S02]  /*64a0*/  LEA.HI.X.SX32 R85, R183, R194, 0x1, P6 ;  /* 0x000000c2b7557211 */ /* 0x000fe400030f0eff */
[C---:B-1----:R-:W-:Y:S02]  /*64b0*/  LEA R86, P6, R93.reuse, R192, 0x1 ;  /* 0x000000c05d567211 */ /* 0x042fe400078c08ff */
[----:B------:R-:W-:Y:S01]  /*64c0*/  PRMT R94, R96, 0x7632, R94 ;  /* 0x00007632605e7816 */ /* 0x000fe2000000005e */
[----:B------:R0:W-:Y:S01]  /*64d0*/  @P1 STG.E.U16 desc[UR14][R84.64], R156 ;  /* 0x0000009c54001986 */ /* 0x0001e2000c10150e */
[----:B------:R-:W-:Y:S01]  /*64e0*/  LEA.HI.X.SX32 R87, R93, R194, 0x1, P6 ;  /* 0x000000c25d577211 */ /* 0x000fe200030f0eff */
[----:B------:R-:W-:-:S04]  /*64f0*/  VIADD R93, R157, UR4 ;  /* 0x000000049d5d7c36 */ /* 0x000fc80008000000 */
[----:B------:R1:W-:Y:S01]  /*6500*/  @P4 STG.E.U16 desc[UR14][R86.64], R95 ;  /* 0x0000005f56004986 */ /* 0x0003e2000c10150e */
[----:B------:R-:W-:Y:S01]  /*6510*/  ISETP.LT.AND P4, PT, R173, UR5, !P0 ;  /* 0x00000005ad007c0c */ /* 0x000fe2000c781270 */
[----:B------:R-:W-:Y:S01]  /*6520*/  ULDC UR5, c[0x0][0x22c] ;  /* 0x00008b0000057ab9 */ /* 0x000fe20000000800 */
[----:B0-----:R-:W-:-:S04]  /*6530*/  LEA R84, P1, R157, R192, 0x1 ;  /* 0x000000c09d547211 */ /* 0x001fc800078208ff */
[----:B------:R-:W-:Y:S02]  /*6540*/  LEA.HI.X.SX32 R85, R157, R194, 0x1, P1 ;  /* 0x000000c29d557211 */ /* 0x000fe400008f0eff */
[C---:B-1----:R-:W-:Y:S02]  /*6550*/  LEA R86, P6, R93.reuse, R192, 0x1 ;  /* 0x000000c05d567211 */ /* 0x042fe400078c08ff */
[----:B------:R-:W-:Y:S01]  /*6560*/  ISETP.LT.AND P1, PT, R174, UR6, !P0 ;  /* 0x00000006ae007c0c */ /* 0x000fe2000c721270 */
[----:B------:R0:W-:Y:S01]  /*6570*/  @P2 STG.E.U16 desc[UR14][R84.64], R92 ;  /* 0x0000005c54002986 */ /* 0x0001e2000c10150e */
[C---:B------:R-:W-:Y:S01]  /*6580*/  LEA.HI.X.SX32 R87, R93.reuse, R194, 0x1, P6 ;  /* 0x000000c25d577211 */ /* 0x040fe200030f0eff */
[----:B------:R-:W-:Y:S01]  /*6590*/  VIADD R93, R93, UR4 ;  /* 0x000000045d5d7c36 */ /* 0x000fe20008000000 */
[----:B------:R-:W-:Y:S01]  /*65a0*/  ISETP.LT.AND P2, PT, R172, UR5, !P0 ;  /* 0x00000005ac007c0c */ /* 0x000fe2000c741270 */
[----:B------:R-:W-:Y:S01]  /*65b0*/  ULDC UR5, c[0x0][0x22c] ;  /* 0x00008b0000057ab9 */ /* 0x000fe20000000800 */
[----:B------:R-:W-:Y:S01]  /*65c0*/  ULDC UR6, c[0x0][0x22c] ;  /* 0x00008b0000067ab9 */ /* 0x000fe20000000800 */
[----:B------:R1:W-:Y:S01]  /*65d0*/  @P5 STG.E.U16 desc[UR14][R86.64], R96 ;  /* 0x0000006056005986 */ /* 0x0003e2000c10150e */
[----:B------:R-:W-:Y:S01]  /*65e0*/  VIADD R95, R93, UR4 ;  /* 0x000000045d5f7c36 */ /* 0x000fe20008000000 */
[----:B------:R-:W-:Y:S01]  /*65f0*/  ISETP.LT.AND P5, PT, R171, UR5, !P0 ;  /* 0x00000005ab007c0c */ /* 0x000fe2000c7a1270 */
[----:B------:R-:W-:Y:S01]  /*6600*/  ULDC UR5, c[0x0][0x22c] ;  /* 0x00008b0000057ab9 */ /* 0x000fe20000000800 */
[----:B0-----:R-:W-:-:S02]  /*6610*/  PRMT R92, R97, 0x7632, R92 ;  /* 0x00007632615c7816 */ /* 0x001fc4000000005c */
[----:B-1----:R-:W-:-:S04]  /*6620*/  LEA R86, P6, R93, R192, 0x1 ;  /* 0x000000c05d567211 */ /* 0x002fc800078c08ff */
[----:B------:R-:W-:Y:S01]  /*6630*/  LEA.HI.X.SX32 R87, R93, R194, 0x1, P6 ;  /* 0x000000c25d577211 */ /* 0x000fe200030f0eff */
[C---:B------:R-:W-:Y:S01]  /*6640*/  VIADD R93, R95.reuse, UR4 ;  /* 0x000000045f5d7c36 */ /* 0x040fe20008000000 */
[----:B------:R-:W-:-:S03]  /*6650*/  LEA R84, P6, R95, R192, 0x1 ;  /* 0x000000c05f547211 */ /* 0x000fc600078c08ff */
[----:B------:R0:W-:Y:S01]  /*6660*/  @P3 STG.E.U16 desc[UR14][R86.64], R94 ;  /* 0x0000005e56003986 */ /* 0x0001e2000c10150e */
[----:B------:R-:W-:Y:S01]  /*6670*/  LEA.HI.X.SX32 R85, R95, R194, 0x1, P6 ;  /* 0x000000c25f557211 */ /* 0x000fe200030f0eff */
[C---:B------:R-:W-:Y:S01]  /*6680*/  VIADD R95, R93.reuse, UR4 ;  /* 0x000000045d5f7c36 */ /* 0x040fe20008000000 */
[----:B------:R-:W-:Y:S01]  /*6690*/  ISETP.LT.AND P3, PT, R170, UR5, !P0 ;  /* 0x00000005aa007c0c */ /* 0x000fe2000c761270 */
[----:B------:R-:W-:Y:S02]  /*66a0*/  ULDC UR5, c[0x0][0x22c] ;  /* 0x00008b0000057ab9 */ /* 0x000fe40000000800 */
[----:B------:R1:W-:Y:S01]  /*66b0*/  @P4 STG.E.U16 desc[UR14][R84.64], R97 ;  /* 0x0000006154004986 */ /* 0x0003e2000c10150e */
[C---:B0-----:R-:W-:Y:S02]  /*66c0*/  LEA R86, P6, R93.reuse, R192, 0x1 ;  /* 0x000000c05d567211 */ /* 0x041fe400078c08ff */
[----:B------:R-:W-:Y:S02]  /*66d0*/  PRMT R94, R98, 0x7632, R94 ;  /* 0x00007632625e7816 */ /* 0x000fe4000000005e */
[----:B------:R-:W-:-:S02]  /*66e0*/  LEA.HI.X.SX32 R87, R93, R194, 0x1, P6 ;  /* 0x000000c25d577211 */ /* 0x000fc400030f0eff */
[----:B-1----:R-:W-:-:S03]  /*66f0*/  LEA R84, P4, R95, R192, 0x1 ;  /* 0x000000c05f547211 */ /* 0x002fc600078808ff */
[----:B------:R0:W-:Y:S01]  /*6700*/  @P1 STG.E.U16 desc[UR14][R86.64], R92 ;  /* 0x0000005c56001986 */ /* 0x0001e2000c10150e */
[C---:B------:R-:W-:Y:S01]  /*6710*/  LEA.HI.X.SX32 R85, R95.reuse, R194, 0x1, P4 ;  /* 0x000000c25f557211 */ /* 0x040fe200020f0eff */
[----:B------:R-:W-:Y:S01]  /*6720*/  VIADD R95, R95, UR4 ;  /* 0x000000045f5f7c36 */ /* 0x000fe20008000000 */
[----:B------:R-:W-:Y:S01]  /*6730*/  ISETP.LT.AND P4, PT, R166, UR5, !P0 ;  /* 0x00000005a6007c0c */ /* 0x000fe2000c781270 */
[----:B------:R-:W-:Y:S02]  /*6740*/  ULDC UR5, c[0x0][0x22c] ;  /* 0x00008b0000057ab9 */ /* 0x000fe40000000800 */
[----:B------:R-:W-:Y:S01]  /*6750*/  VIADD R93, R95, UR4 ;  /* 0x000000045f5d7c36 */ /* 0x000fe20008000000 */
[----:B------:R1:W-:Y:S01]  /*6760*/  @P2 STG.E.U16 desc[UR14][R84.64], R98 ;  /* 0x0000006254002986 */ /* 0x0003e2000c10150e */
[----:B------:R-:W-:Y:S01]  /*6770*/  ISETP.LT.AND P2, PT, R162, UR5, !P0 ;  /* 0x00000005a2007c0c */ /* 0x000fe2000c741270 */
[----:B------:R-:W-:Y:S02]  /*6780*/  ULDC UR5, c[0x0][0x22c] ;  /* 0x00008b0000057ab9 */ /* 0x000fe40000000800 */
[----:B0-----:R-:W-:-:S02]  /*6790*/  LEA R86, P6, R93, R192, 0x1 ;  /* 0x000000c05d567211 */ /* 0x001fc400078c08ff */
[----:B------:R-:W-:Y:S02]  /*67a0*/  PRMT R92, R99, 0x7632, R92 ;  /* 0x00007632635c7816 */ /* 0x000fe4000000005c */
[C---:B------:R-:W-:Y:S01]  /*67b0*/  LEA.HI.X.SX32 R87, R93.reuse, R194, 0x1, P6 ;  /* 0x000000c25d577211 */ /* 0x040fe200030f0eff */
[----:B------:R-:W-:Y:S01]  /*67c0*/  VIADD R93, R93, UR4 ;  /* 0x000000045d5d7c36 */ /* 0x000fe20008000000 */
[----:B-1----:R-:W-:-:S04]  /*67d0*/  LEA R84, P1, R95, R192, 0x1 ;  /* 0x000000c05f547211 */ /* 0x002fc800078208ff */
[----:B------:R-:W-:Y:S01]  /*67e0*/  LEA.HI.X.SX32 R85, R95, R194, 0x1, P1 ;  /* 0x000000c25f557211 */ /* 0x000fe200008f0eff */
[----:B------:R-:W-:Y:S01]  /*67f0*/  VIADD R95, R93, UR4 ;  /* 0x000000045d5f7c36 */ /* 0x000fe20008000000 */
[----:B------:R-:W-:Y:S01]  /*6800*/  ISETP.LT.AND P1, PT, R163, UR6, !P0 ;  /* 0x00000006a3007c0c */ /* 0x000fe2000c721270 */
[----:B------:R-:W-:Y:S02]  /*6810*/  ULDC UR6, c[0x0][0x22c] ;  /* 0x00008b0000067ab9 */ /* 0x000fe40000000800 */
[----:B------:R0:W-:Y:S01]  /*6820*/  @P5 STG.E.U16 desc[UR14][R84.64], R94 ;  /* 0x0000005e54005986 */ /* 0x0001e2000c10150e */
[----:B------:R-:W-:Y:S01]  /*6830*/  ISETP.LT.AND P5, PT, R155, UR5, !P0 ;  /* 0x000000059b007c0c */ /* 0x000fe2000c7a1270 */
[----:B------:R-:W-:Y:S02]  /*6840*/  ULDC UR5, c[0x0][0x22c] ;  /* 0x00008b0000057ab9 */ /* 0x000fe40000000800 */
[----:B------:R1:W-:Y:S01]  /*6850*/  @P3 STG.E.U16 desc[UR14][R86.64], R99 ;  /* 0x0000006356003986 */ /* 0x0003e2000c10150e */
[----:B------:R-:W-:Y:S01]  /*6860*/  ISETP.LT.AND P3, PT, R159, UR5, !P0 ;  /* 0x000000059f007c0c */ /* 0x000fe2000c761270 */
[----:B------:R-:W-:Y:S01]  /*6870*/  ULDC UR5, c[0x0][0x22c] ;  /* 0x00008b0000057ab9 */ /* 0x000fe20000000800 */
[----:B0-----:R-:W-:-:S02]  /*6880*/  LEA R84, P6, R93, R192, 0x1 ;  /* 0x000000c05d547211 */ /* 0x001fc400078c08ff */
[----:B------:R-:W-:Y:S02]  /*6890*/  PRMT R94, R100, 0x7632, R94 ;  /* 0x00007632645e7816 */ /* 0x000fe4000000005e */
[----:B------:R-:W-:Y:S01]  /*68a0*/  LEA.HI.X.SX32 R85, R93, R194, 0x1, P6 ;  /* 0x000000c25d557211 */ /* 0x000fe200030f0eff */
[C---:B------:R-:W-:Y:S01]  /*68b0*/  VIADD R93, R95.reuse, UR4 ;  /* 0x000000045f5d7c36 */ /* 0x040fe20008000000 */
[----:B-1----:R-:W-:-:S03]  /*68c0*/  LEA R86, P6, R95, R192, 0x1 ;  /* 0x000000c05f567211 */ /* 0x002fc600078c08ff */
[----:B------:R0:W-:Y:S01]  /*68d0*/  @P4 STG.E.U16 desc[UR14][R84.64], R92 ;  /* 0x0000005c54004986 */ /* 0x0001e2000c10150e */
[----:B------:R-:W-:Y:S01]  /*68e0*/  LEA.HI.X.SX32 R87, R95, R194, 0x1, P6 ;  /* 0x000000c25f577211 */ /* 0x000fe200030f0eff */
[----:B------:R-:W-:Y:S01]  /*68f0*/  VIADD R95, R93, UR4 ;  /* 0x000000045d5f7c36 */ /* 0x000fe20008000000 */
[----:B------:R-:W-:Y:S01]  /*6900*/  ISETP.LT.AND P4, PT, R161, UR5, !P0 ;  /* 0x00000005a1007c0c */ /* 0x000fe2000c781270 */
[----:B------:R-:W-:Y:S02]  /*6910*/  ULDC UR5, c[0x0][0x22c] ;  /* 0x00008b0000057ab9 */ /* 0x000fe40000000800 */
[----:B------:R1:W-:Y:S01]  /*6920*/  @P2 STG.E.U16 desc[UR14][R86.64], R100 ;  /* 0x0000006456002986 */ /* 0x0003e2000c10150e */
[----:B0-----:R-:W-:Y:S02]  /*6930*/  LEA R84, P6, R93, R192, 0x1 ;  /* 0x000000c05d547211 */ /* 0x001fe400078c08ff */
        /* <DEDUP_REMOVED lines=8> */
[C---:B------:R-:W-:Y:S01]  /*69c0*/  VIADD R93, R95.reuse, UR4 ;  /* 0x000000045f5d7c36 */ /* 0x040fe20008000000 */
[----:B------:R1:W-:Y:S01]  /*69d0*/  @P5 STG.E.U16 desc[UR14][R86.64], R101 ;  /* 0x0000006556005986 */ /* 0x0003e2000c10150e */
[----:B------:R-:W-:Y:S01]  /*69e0*/  ISETP.LT.AND P5, PT, R154, UR5, !P0 ;  /* 0x000000059a007c0c */ /* 0x000fe2000c7a1270 */
[----:B------:R-:W-:Y:S01]  /*69f0*/  ULDC UR5, c[0x0][0x22c] ;  /* 0x00008b0000057ab9 */ /* 0x000fe20000000800 */
[----:B0-----:R-:W-:-:S02]  /*6a00*/  LEA R84, P1, R95, R192, 0x1 ;  /* 0x000000c05f547211 */ /* 0x001fc400078208ff */
[----:B------:R-:W-:Y:S02]  /*6a10*/  PRMT R94, R102, 0x7632, R94 ;  /* 0x00007632665e7816 */ /* 0x000fe4000000005e */
[----:B------:R-:W-:Y:S02]  /*6a20*/  LEA.HI.X.SX32 R85, R95, R194, 0x1, P1 ;  /* 0x000000c25f557211 */ /* 0x000fe400008f0eff */
[----:B------:R-:W-:Y:S01]  /*6a30*/  ISETP.LT.AND P1, PT, R158, UR6, !P0 ;  /* 0x000000069e007c0c */ /* 0x000fe2000c721270 */
[----:B------:R-:W-:Y:S01]  /*6a40*/  ULDC UR6, c[0x0][0x22c] ;  /* 0x00008b0000067ab9 */ /* 0x000fe20000000800 */
[----:B-1----:R-:W-:Y:S01]  /*6a50*/  LEA R86, P6, R93, R192, 0x1 ;  /* 0x000000c05d567211 */ /* 0x002fe200078c08ff */
[----:B------:R0:W-:Y:S01]  /*6a60*/  @P3 STG.E.U16 desc[UR14][R84.64], R92 ;  /* 0x0000005c54003986 */ /* 0x0001e2000c10150e */
[----:B------:R-:W-:Y:S01]  /*6a70*/  ISETP.LT.AND P3, PT, R149, UR5, !P0 ;  /* 0x0000000595007c0c */ /* 0x000fe2000c761270 */
[----:B------:R-:W-:Y:S01]  /*6a80*/  ULDC UR5, c[0x0][0x22c] ;  /* 0x00008b0000057ab9 */ /* 0x000fe20000000800 */
[C---:B------:R-:W-:Y:S01]  /*6a90*/  LEA.HI.X.SX32 R87, R93.reuse, R194, 0x1, P6 ;  /* 0x000000c25d577211 */ /* 0x040fe200030f0eff */
[----:B------:R-:W-:-:S04]  /*6aa0*/  VIADD R93, R93, UR4 ;  /* 0x000000045d5d7c36 */ /* 0x000fc80008000000 */
[----:B------:R-:W-:Y:S01]  /*6ab0*/  VIADD R95, R93, UR4 ;  /* 0x000000045d5f7c36 */ /* 0x000fe20008000000 */
[----:B------:R1:W-:Y:S01]  /*6ac0*/  @P4 STG.E.U16 desc[UR14][R86.64], R102 ;  /* 0x0000006656004986 */ /* 0x0003e2000c10150e */
[----:B------:R-:W-:Y:S01]  /*6ad0*/  ISETP.LT.AND P4, PT, R151, UR5, !P0 ;  /* 0x0000000597007c0c */ /* 0x000fe2000c781270 */
[----:B------:R-:W-:Y:S01]  /*6ae0*/  ULDC UR5, c[0x0][0x22c] ;  /* 0x00008b0000057ab9 */ /* 0x000fe20000000800 */
[----:B0-----:R-:W-:Y:S02]  /*6af0*/  LEA R84, P6, R93, R192, 0x1 ;  /* 0x000000c05d547211 */ /* 0x001fe400078c08ff */
[----:B------:R-:W-:Y:S02]  /*6b00*/  PRMT R92, R103, 0x7632, R92 ;  /* 0x00007632675c7816 */ /* 0x000fe4000000005c */
[----:B------:R-:W-:Y:S01]  /*6b10*/  LEA.HI.X.SX32 R85, R93, R194, 0x1, P6 ;  /* 0x000000c25d557211 */ /* 0x000fe200030f0eff */
[C---:B------:R-:W-:Y:S01]  /*6b20*/  VIADD R93, R95.reuse, UR4 ;  /* 0x000000045f5d7c36 */ /* 0x040fe20008000000 */
[----:B-1----:R-:W-:-:S03]  /*6b30*/  LEA R86, P6, R95, R192, 0x1 ;  /* 0x000000c05f567211 */ /* 0x002fc600078c08ff */
[----:B------:R0:W-:Y:S01]  /*6b40*/  @P2 STG.E.U16 desc[UR14][R84.64], R94 ;  /* 0x0000005e54002986 */ /* 0x0001e2000c10150e */
[----:B------:R-:W-:Y:S01]  /*6b50*/  ISETP.LT.AND P2, PT, R153, UR5, !P0 ;  /* 0x0000000599007c0c */ /* 0x000fe2000c741270 */
[----:B------:R-:W-:Y:S01]  /*6b60*/  ULDC UR5, c[0x0][0x22c] ;  /* 0x00008b0000057ab9 */ /* 0x000fe20000000800 */
[----:B------:R-:W-:Y:S01]  /*6b70*/  LEA.HI.X.SX32 R87, R95, R194, 0x1, P6 ;  /* 0x000000c25f577211 */ /* 0x000fe200030f0eff */
[----:B------:R-:W-:-:S04]  /*6b80*/  VIADD R95, R93, UR4 ;  /* 0x000000045d5f7c36 */ /* 0x000fc80008000000 */
[----:B------:R1:W-:Y:S01]  /*6b90*/  @P5 STG.E.U16 desc[UR14][R86.64], R103 ;  /* 0x0000006756005986 */ /* 0x0003e2000c10150e */
[C---:B0-----:R-:W-:Y:S02]  /*6ba0*/  LEA R84, P6, R93.reuse, R192, 0x1 ;  /* 0x000000c05d547211 */ /* 0x041fe400078c08ff */
[----:B--2---:R-:W-:Y:S02]  /*6bb0*/  PRMT R94, R104, 0x7632, R94 ;  /* 0x00007632685e7816 */ /* 0x004fe4000000005e */
[----:B------:R-:W-:Y:S02]  /*6bc0*/  LEA.HI.X.SX32 R85, R93, R194, 0x1, P6 ;  /* 0x000000c25d557211 */ /* 0x000fe400030f0eff */
        /* <DEDUP_REMOVED lines=10> */
[----:B0-----:R-:W-:-:S04]  /*6c70*/  LEA R84, P1, R95, R192, 0x1 ;  /* 0x000000c05f547211 */ /* 0x001fc800078208ff */
[----:B------:R-:W-:Y:S02]  /*6c80*/  LEA.HI.X.SX32 R85, R95, R194, 0x1, P1 ;  /* 0x000000c25f557211 */ /* 0x000fe400008f0eff */
[----:B------:R-:W-:Y:S01]  /*6c90*/  ISETP.LT.AND P1, PT, R150, UR6, !P0 ;  /* 0x0000000696007c0c */ /* 0x000fe2000c721270 */
[----:B------:R-:W-:Y:S01]  /*6ca0*/  ULDC UR6, c[0x0][0x22c] ;  /* 0x00008b0000067ab9 */ /* 0x000fe20000000800 */
[C---:B-1----:R-:W-:Y:S01]  /*6cb0*/  LEA R86, P6, R93.reuse, R192, 0x1 ;  /* 0x000000c05d567211 */ /* 0x042fe200078c08ff */
[----:B------:R0:W-:Y:S01]  /*6cc0*/  @P4 STG.E.U16 desc[UR14][R84.64], R94 ;  /* 0x0000005e54004986 */ /* 0x0001e2000c10150e */
[----:B------:R-:W-:Y:S01]  /*6cd0*/  ISETP.LT.AND P4, PT, R146, UR5, !P0 ;  /* 0x0000000592007c0c */ /* 0x000fe2000c781270 */
[----:B------:R-:W-:Y:S01]  /*6ce0*/  ULDC UR5, c[0x0][0x22c] ;  /* 0x00008b0000057ab9 */ /* 0x000fe20000000800 */
[C---:B------:R-:W-:Y:S01]  /*6cf0*/  LEA.HI.X.SX32 R87, R93.reuse, R194, 0x1, P6 ;  /* 0x000000c25d577211 */ /* 0x040fe200030f0eff */
[----:B------:R-:W-:-:S04]  /*6d00*/  VIADD R93, R93, UR4 ;  /* 0x000000045d5d7c36 */ /* 0x000fc80008000000 */
[C---:B------:R-:W-:Y:S01]  /*6d10*/  VIADD R95, R93.reuse, UR4 ;  /* 0x000000045d5f7c36 */ /* 0x040fe20008000000 */
[----:B------:R-:W-:Y:S01]  /*6d20*/  LEA R92, P6, R93, R192, 0x1 ;  /* 0x000000c05d5c7211 */ /* 0x000fe200078c08ff */
[----:B------:R1:W-:Y:S01]  /*6d30*/  @P2 STG.E.U16 desc[UR14][R86.64], R105 ;  /* 0x0000006956002986 */ /* 0x0003e2000c10150e */
[----:B------:R-:W-:Y:S01]  /*6d40*/  ISETP.LT.AND P2, PT, R143, UR5, !P0 ;  /* 0x000000058f007c0c */ /* 0x000fe2000c741270 */
[----:B------:R-:W-:Y:S01]  /*6d50*/  VIADD R97, R95, UR4 ;  /* 0x000000045f617c36 */ /* 0x000fe20008000000 */
[----:B------:R-:W-:Y:S01]  /*6d60*/  LEA.HI.X.SX32 R93, R93, R194, 0x1, P6 ;  /* 0x000000c25d5d7211 */ /* 0x000fe200030f0eff */
[----:B------:R-:W-:Y:S01]  /*6d70*/  ULDC UR5, c[0x0][0x22c] ;  /* 0x00008b0000057ab9 */ /* 0x000fe20000000800 */
[----:B0-----:R-:W-:-:S04]  /*6d80*/  LEA R84, P6, R95, R192, 0x1 ;  /* 0x000000c05f547211 */ /* 0x001fc800078c08ff */
[----:B------:R-:W-:Y:S01]  /*6d90*/  LEA.HI.X.SX32 R85, R95, R194, 0x1, P6 ;  /* 0x000000c25f557211 */ /* 0x000fe200030f0eff */
[----:B------:R-:W-:Y:S01]  /*6da0*/  VIADD R95, R97, UR4 ;  /* 0x00000004615f7c36 */ /* 0x000fe20008000000 */
[----:B-1----:R-:W-:Y:S02]  /*6db0*/  PRMT R87, R105, 0x7632, R87 ;  /* 0x0000763269577816 */ /* 0x002fe40000000057 */
[----:B------:R-:W-:-:S03]  /*6dc0*/  LEA R86, P6, R97, R192, 0x1 ;  /* 0x000000c061567211 */ /* 0x000fc600078c08ff */
[----:B------:R0:W-:Y:S01]  /*6dd0*/  @P5 STG.E.U16 desc[UR14][R92.64], R87 ;  /* 0x000000575c005986 */ /* 0x0001e2000c10150e */
[----:B------:R-:W-:Y:S01]  /*6de0*/  ISETP.LT.AND P5, PT, R147, UR5, !P0 ;  /* 0x0000000593007c0c */ /* 0x000fe2000c7a1270 */
[----:B------:R-:W-:Y:S02]  /*6df0*/  ULDC UR5, c[0x0][0x22c] ;  /* 0x00008b0000057ab9 */ /* 0x000fe40000000800 */
[----:B------:R1:W-:Y:S01]  /*6e00*/  @P3 STG.E.U16 desc[UR14][R84.64], R106 ;  /* 0x0000006a54003986 */ /* 0x0003e2000c10150e */
[----:B------:R-:W-:Y:S01]  /*6e10*/  ISETP.LT.AND P3, PT, R145, UR5, !P0 ;  /* 0x0000000591007c0c */ /* 0x000fe2000c761270 */
[----:B------:R-:W-:Y:S01]  /*6e20*/  ULDC UR5, c[0x0][0x22c] ;  /* 0x00008b0000057ab9 */ /* 0x000fe20000000800 */
[----:B0-----:R-:W-:Y:S01]  /*6e30*/  LEA.HI.X.SX32 R87, R97, R194, 0x1, P6 ;  /* 0x000000c261577211 */ /* 0x001fe200030f0eff */
[C---:B------:R-:W-:Y:S01]  /*6e40*/  VIADD R97, R95.reuse, UR4 ;  /* 0x000000045f617c36 */ /* 0x040fe20008000000 */
[----:B------:R-:W-:Y:S02]  /*6e50*/  LEA R94, P6, R95, R192, 0x1 ;  /* 0x000000c05f5e7211 */ /* 0x000fe400078c08ff */
[----:B-1----:R-:W-:Y:S01]  /*6e60*/  PRMT R85, R106, 0x7632, R85 ;  /* 0x000076326a557816 */ /* 0x002fe20000000055 */
[----:B------:R-:W-:Y:S01]  /*6e70*/  VIADD R99, R97, UR4 ;  /* 0x0000000461637c36 */ /* 0x000fe20008000000 */
[----:B------:R-:W-:-:S03]  /*6e80*/  LEA.HI.X.SX32 R95, R95, R194, 0x1, P6 ;  /* 0x000000c25f5f7211 */ /* 0x000fc600030f0eff */
[----:B------:R0:W-:Y:S01]  /*6e90*/  @P1 STG.E.U16 desc[UR14][R86.64], R85 ;  /* 0x0000005556001986 */ /* 0x0001e2000c10150e */
[-C--:B------:R-:W-:Y:S02]  /*6ea0*/  LEA R84, P6, R99, R192.reuse, 0x1 ;  /* 0x000000c063547211 */ /* 0x080fe400078c08ff */
[C---:B------:R-:W-:Y:S01]  /*6eb0*/  LEA R92, P1, R97.reuse, R192, 0x1 ;  /* 0x000000c0615c7211 */ /* 0x040fe200078208ff */
[----:B------:R1:W-:Y:S01]  /*6ec0*/  @P4 STG.E.U16 desc[UR14][R94.64], R107 ;  /* 0x0000006b5e004986 */ /* 0x0003e2000c10150e */
[----:B------:R-:W-:Y:S01]  /*6ed0*/  ISETP.LT.AND P4, PT, R142, UR5, !P0 ;  /* 0x000000058e007c0c */ /* 0x000fe2000c781270 */
[----:B------:R-:W-:Y:S01]  /*6ee0*/  ULDC UR5, c[0x0][0x22c] ;  /* 0x00008b0000057ab9 */ /* 0x000fe20000000800 */
[-C--:B------:R-:W-:Y:S02]  /*6ef0*/  LEA.HI.X.SX32 R93, R97, R194.reuse, 0x1, P1 ;  /* 0x000000c2615d7211 */ /* 0x080fe400008f0eff */
[----:B------:R-:W-:Y:S01]  /*6f00*/  ISETP.LT.AND P1, PT, R144, UR6, !P0 ;  /* 0x0000000690007c0c */ /* 0x000fe2000c721270 */
[----:B------:R-:W-:Y:S01]  /*6f10*/  ULDC UR6, c[0x0][0x22c] ;  /* 0x00008b0000067ab9 */ /* 0x000fe20000000800 */
[C---:B0-----:R-:W-:Y:S01]  /*6f20*/  LEA.HI.X.SX32 R85, R99.reuse, R194, 0x1, P6 ;  /* 0x000000c263557211 */ /* 0x041fe200030f0eff */
[----:B------:R-:W-:Y:S01]  /*6f30*/  VIADD R99, R99, UR4 ;  /* 0x0000000463637c36 */ /* 0x000fe20008000000 */
[----:B------:R-:W-:-:S03]  /*6f40*/  PRMT R87, R107, 0x7632, R87 ;  /* 0x000076326b577816 */ /* 0x000fc60000000057 */
[C---:B-1----:R-:W-:Y:S01]  /*6f50*/  VIADD R95, R99.reuse, UR4 ;  /* 0x00000004635f7c36 */ /* 0x042fe20008000000 */
[----:B------:R-:W-:Y:S01]  /*6f60*/  LEA R86, P6, R99, R192, 0x1 ;  /* 0x000000c063567211 */ /* 0x000fe200078c08ff */
[----:B------:R0:W-:Y:S01]  /*6f70*/  @P2 STG.E.U16 desc[UR14][R92.64], R87 ;  /* 0x000000575c002986 */ /* 0x0001e2000c10150e */
[----:B------:R-:W-:Y:S01]  /*6f80*/  ISETP.LT.AND P2, PT, R137, UR5, !P0 ;  /* 0x0000000589007c0c */ /* 0x000fe2000c741270 */
[----:B------:R-:W-:Y:S01]  /*6f90*/  VIADD R97, R95, UR4 ;  /* 0x000000045f617c36 */ /* 0x000fe20008000000 */
[----:B------:R-:W-:Y:S01]  /*6fa0*/  ULDC UR5, c[0x0][0x22c] ;  /* 0x00008b0000057ab9 */ /* 0x000fe20000000800 */
[----:B---3--:R1:W-:Y:S01]  /*6fb0*/  @P5 STG.E.U16 desc[UR14][R84.64], R108 ;  /* 0x0000006c54005986 */ /* 0x0083e2000c10150e */
[----:B------:R-:W-:Y:S01]  /*6fc0*/  ISETP.LT.AND P5, PT, R139, UR5, !P0 ;  /* 0x000000058b007c0c */ /* 0x000fe2000c7a1270 */
[----:B------:R-:W-:Y:S01]  /*6fd0*/  ULDC UR5, c[0x0][0x22c] ;  /* 0x00008b0000057ab9 */ /* 0x000fe20000000800 */
[----:B0-----:R-:W-:Y:S01]  /*6fe0*/  LEA.HI.X.SX32 R87, R99, R194, 0x1, P6 ;  /* 0x000000c263577211 */ /* 0x001fe200030f0eff */
[----:B------:R-:W-:Y:S01]  /*6ff0*/  VIADD R99, R97, UR4 ;  /* 0x0000000461637c36 */ /* 0x000fe20008000000 */
[----:B------:R-:W-:-:S02]  /*7000*/  LEA R92, P6, R95, R192, 0x1 ;  /* 0x000000c05f5c7211 */ /* 0x000fc400078c08ff */
[----:B-1----:R-:W-:Y:S02]  /*7010*/  PRMT R85, R108, 0x7632, R85 ;  /* 0x000076326c557816 */ /* 0x002fe40000000055 */
[----:B------:R-:W-:Y:S02]  /*7020*/  LEA.HI.X.SX32 R93, R95, R194, 0x1, P6 ;  /* 0x000000c25f5d7211 */ /* 0x000fe400030f0eff */
[-C--:B------:R-:W-:Y:S01]  /*7030*/  LEA R84, P6, R97, R192.reuse, 0x1 ;  /* 0x000000c061547211 */ /* 0x080fe200078c08ff */
[----:B------:R0:W-:Y:S01]  /*7040*/  @P3 STG.E.U16 desc[UR14][R86.64], R85 ;  /* 0x0000005556003986 */ /* 0x0001e2000c10150e */
[----:B------:R-:W-:Y:S01]  /*7050*/  ISETP.LT.AND P3, PT, R141, UR5, !P0 ;  /* 0x000000058d007c0c */ /* 0x000fe2000c761270 */
[----:B------:R-:W-:Y:S02]  /*7060*/  ULDC UR5, c[0x0][0x22c] ;  /* 0x00008b0000057ab9 */ /* 0x000fe40000000800 */
[----:B------:R1:W-:Y:S01]  /*7070*/  @P4 STG.E.U16 desc[UR14][R92.64], R109 ;  /* 0x0000006d5c004986 */ /* 0x0003e2000c10150e */
[----:B------:R-:W-:-:S04]  /*7080*/  LEA R94, P4, R99, R192, 0x1 ;  /* 0x000000c0635e7211 */ /* 0x000fc800078808ff */
[CC--:B------:R-:W-:Y:S01]  /*7090*/  LEA.HI.X.SX32 R95, R99.reuse, R194.reuse, 0x1, P4 ;  /* 0x000000c2635f7211 */ /* 0x0c0fe200020f0eff */
[----:B------:R-:W-:Y:S01]  /*70a0*/  VIADD R99, R99, UR4 ;  /* 0x0000000463637c36 */ /* 0x000fe20008000000 */
[----:B------:R-:W-:Y:S01]  /*70b0*/  ISETP.LT.AND P4, PT, R140, UR5, !P0 ;  /* 0x000000058c007c0c */ /* 0x000fe2000c781270 */
[----:B------:R-:W-:Y:S01]  /*70c0*/  ULDC UR5, c[0x0][0x22c] ;  /* 0x00008b0000057ab9 */ /* 0x000fe20000000800 */
[----:B0-----:R-:W-:Y:S01]  /*70d0*/  LEA.HI.X.SX32 R85, R97, R194, 0x1, P6 ;  /* 0x000000c261557211 */ /* 0x001fe200030f0eff */
[----:B------:R-:W-:Y:S01]  /*70e0*/  VIADD R97, R99, UR4 ;  /* 0x0000000463617c36 */ /* 0x000fe20008000000 */
[----:B------:R-:W-:-:S04]  /*70f0*/  PRMT R87, R109, 0x7632, R87 ;  /* 0x000076326d577816 */ /* 0x000fc80000000057 */
[-C--:B-1----:R-:W-:Y:S01]  /*7100*/  LEA R92, P6, R97, R192.reuse, 0x1 ;  /* 0x000000c0615c7211 */ /* 0x082fe200078c08ff */
[----:B------:R0:W-:Y:S01]  /*7110*/  @P1 STG.E.U16 desc[UR14][R84.64], R87 ;  /* 0x0000005754001986 */ /* 0x0001e2000c10150e */
[----:B------:R-:W-:Y:S02]  /*7120*/  LEA R86, P1, R99, R192, 0x1 ;  /* 0x000000c063567211 */ /* 0x000fe400078208ff */
[CC--:B------:R-:W-:Y:S01]  /*7130*/  LEA.HI.X.SX32 R93, R97.reuse, R194.reuse, 0x1, P6 ;  /* 0x000000c2615d7211 */ /* 0x0c0fe200030f0eff */
[----:B------:R-:W-:Y:S01]  /*7140*/  VIADD R97, R97, UR4 ;  /* 0x0000000461617c36 */ /* 0x000fe20008000000 */
[----:B------:R1:W-:Y:S01]  /*7150*/  @P2 STG.E.U16 desc[UR14][R94.64], R110 ;  /* 0x0000006e5e002986 */ /* 0x0003e2000c10150e */
[----:B------:R-:W-:Y:S01]  /*7160*/  ISETP.LT.AND P2, PT, R136, UR5, !P0 ;  /* 0x0000000588007c0c */ /* 0x000fe2000c741270 */
[----:B------:R-:W-:Y:S01]  /*7170*/  ULDC UR5, c[0x0][0x22c] ;  /* 0x00008b0000057ab9 */ /* 0x000fe20000000800 */
[----:B0-----:R-:W-:Y:S02]  /*7180*/  PRMT R85, R110, 0x7632, R85 ;  /* 0x000076326e557816 */ /* 0x001fe40000000055 */
[----:B------:R-:W-:-:S02]  /*7190*/  LEA.HI.X.SX32 R87, R99, R194, 0x1, P1 ;  /* 0x000000c263577211 */ /* 0x000fc400008f0eff */
[C---:B------:R-:W-:Y:S01]  /*71a0*/  LEA R84, P6, R97.reuse, R192, 0x1 ;  /* 0x000000c061547211 */ /* 0x040fe200078c08ff */
[----:B-1----:R-:W-:Y:S01]  /*71b0*/  VIADD R95, R97, UR4 ;  /* 0x00000004615f7c36 */ /* 0x002fe20008000000 */
[----:B------:R-:W-:Y:S01]  /*71c0*/  ISETP.LT.AND P1, PT, R138, UR6, !P0 ;  /* 0x000000068a007c0c */ /* 0x000fe2000c721270 */
[----:B------:R0:W-:Y:S01]  /*71d0*/  @P5 STG.E.U16 desc[UR14][R86.64], R85 ;  /* 0x0000005556005986 */ /* 0x0001e2000c10150e */
[----:B------:R-:W-:Y:S01]  /*71e0*/  ISETP.LT.AND P5, PT, R131, UR5, !P0 ;  /* 0x0000000583007c0c */ /* 0x000fe2000c7a1270 */
[----:B------:R-:W-:Y:S01]  /*71f0*/  ULDC UR5, c[0x0][0x22c] ;  /* 0x00008b0000057ab9 */ /* 0x000fe20000000800 */
[----:B------:R-:W-:Y:S01]  /*7200*/  ULDC UR6, c[0x0][0x22c] ;  /* 0x00008b0000067ab9 */ /* 0x000fe20000000800 */
[----:B------:R1:W-:Y:S01]  /*7210*/  @P3 STG.E.U16 desc[UR14][R92.64], R111 ;  /* 0x0000006f5c003986 */ /* 0x0003e2000c10150e */
[----:B------:R-:W-:Y:S01]  /*7220*/  ISETP.LT.AND P3, PT, R133, UR5, !P0 ;  /* 0x0000000585007c0c */ /* 0x000fe2000c761270 */
[----:B------:R-:W-:Y:S01]  /*7230*/  ULDC UR5, c[0x0][0x22c] ;  /* 0x00008b0000057ab9 */ /* 0x000fe20000000800 */
[----:B0-----:R-:W-:Y:S01]  /*7240*/  LEA.HI.X.SX32 R85, R97, R194, 0x1, P6 ;  /* 0x000000c261557211 */ /* 0x001fe200030f0eff */
[C---:B------:R-:W-:Y:S01]  /*7250*/  VIADD R97, R95.reuse, UR4 ;  /* 0x000000045f617c36 */ /* 0x040fe20008000000 */
[----:B------:R-:W-:-:S02]  /*7260*/  LEA R86, P6, R95, R192, 0x1 ;  /* 0x000000c05f567211 */ /* 0x000fc400078c08ff */
[----:B-1----:R-:W-:Y:S01]  /*7270*/  PRMT R93, R111, 0x7632, R93 ;  /* 0x000076326f5d7816 */ /* 0x002fe2000000005d */
[----:B------:R-:W-:Y:S01]  /*7280*/  VIADD R99, R97, UR4 ;  /* 0x0000000461637c36 */ /* 0x000fe20008000000 */
[----:B------:R-:W-:Y:S02]  /*7290*/  LEA.HI.X.SX32 R87, R95, R194, 0x1, P6 ;  /* 0x000000c25f577211 */ /* 0x000fe400030f0eff */
[-C--:B------:R-:W-:Y:S01]  /*72a0*/  LEA R92, P6, R97, R192.reuse, 0x1 ;  /* 0x000000c0615c7211 */ /* 0x080fe200078c08ff */
[----:B------:R0:W-:Y:S01]  /*72b0*/  @P4 STG.E.U16 desc[UR14][R84.64], R93 ;  /* 0x0000005d54004986 */ /* 0x0001e2000c10150e */
[----:B------:R-:W-:Y:S01]  /*72c0*/  ISETP.LT.AND P4, PT, R135, UR5, !P0 ;  /* 0x0000000587007c0c */ /* 0x000fe2000c781270 */
[----:B------:R-:W-:Y:S02]  /*72d0*/  ULDC UR5, c[0x0][0x22c] ;  /* 0x00008b0000057ab9 */ /* 0x000fe40000000800 */
[----:B----4-:R1:W-:Y:S01]  /*72e0*/  @P2 STG.E.U16 desc[UR14][R86.64], R44 ;  /* 0x0000002c56002986 */ /* 0x0103e2000c10150e */
        /* <DEDUP_REMOVED lines=11> */
[C---:B------:R-:W-:Y:S01]  /*73a0*/  LEA.HI.X.SX32 R87, R97.reuse, R194, 0x1, P6 ;  /* 0x000000c261577211 */ /* 0x040fe200030f0eff */
[----:B------:R-:W-:Y:S01]  /*73b0*/  VIADD R97, R97, UR4 ;  /* 0x0000000461617c36 */ /* 0x000fe20008000000 */
[----:B------:R1:W-:Y:S01]  /*73c0*/  @P5 STG.E.U16 desc[UR14][R94.64], R45 ;  /* 0x0000002d5e005986 */ /* 0x0003e2000c10150e */
[----:B------:R-:W-:Y:S01]  /*73d0*/  ISETP.LT.AND P5, PT, R130, UR5, !P0 ;  /* 0x0000000582007c0c */ /* 0x000fe2000c7a1270 */
[----:B------:R-:W-:Y:S02]  /*73e0*/  ULDC UR5, c[0x0][0x22c] ;  /* 0x00008b0000057ab9 */ /* 0x000fe40000000800 */
[----:B------:R-:W-:-:S02]  /*73f0*/  LEA R44, P6, R97, R192, 0x1 ;  /* 0x000000c0612c7211 */ /* 0x000fc400078c08ff */
[-C--:B0-----:R-:W-:Y:S01]  /*7400*/  LEA.HI.X.SX32 R85, R99, R194.reuse, 0x1, P1 ;  /* 0x000000c263557211 */ /* 0x081fe200008f0eff */
[----:B------:R-:W-:Y:S01]  /*7410*/  VIADD R93, R97, UR4 ;  /* 0x00000004615d7c36 */ /* 0x000fe20008000000 */
[----:B------:R-:W-:Y:S01]  /*7420*/  ISETP.LT.AND P1, PT, R132, UR6, !P0 ;  /* 0x0000000684007c0c */ /* 0x000fe2000c721270 */
[----:B------:R-:W-:Y:S01]  /*7430*/  ULDC UR6, c[0x0][0x22c] ;  /* 0x00008b0000067ab9 */ /* 0x000fe20000000800 */
[----:B-1----:R-:W-:Y:S02]  /*7440*/  PRMT R95, R45, 0x7632, R95 ;  /* 0x000076322d5f7816 */ /* 0x002fe4000000005f */
[----:B------:R-:W-:-:S03]  /*7450*/  LEA.HI.X.SX32 R45, R97, R194, 0x1, P6 ;  /* 0x000000c2612d7211 */ /* 0x000fc600030f0eff */
[----:B------:R0:W-:Y:S01]  /*7460*/  @P3 STG.E.U16 desc[UR14][R84.64], R95 ;  /* 0x0000005f54003986 */ /* 0x0001e2000c10150e */
[----:B------:R-:W-:Y:S01]  /*7470*/  ISETP.LT.AND P3, PT, R125, UR5, !P0 ;  /* 0x000000057d007c0c */ /* 0x000fe2000c761270 */
[----:B------:R-:W-:Y:S02]  /*7480*/  ULDC UR5, c[0x0][0x22c] ;  /* 0x00008b0000057ab9 */ /* 0x000fe40000000800 */
[----:B------:R1:W-:Y:S01]  /*7490*/  @P4 STG.E.U16 desc[UR14][R86.64], R46 ;  /* 0x0000002e56004986 */ /* 0x0003e2000c10150e */
[----:B------:R-:W-:Y:S01]  /*74a0*/  ISETP.LT.AND P4, PT, R127, UR5, !P0 ;  /* 0x000000057f007c0c */ /* 0x000fe2000c781270 */
[----:B------:R-:W-:Y:S01]  /*74b0*/  ULDC UR5, c[0x0][0x22c] ;  /* 0x00008b0000057ab9 */ /* 0x000fe20000000800 */
[C---:B0-----:R-:W-:Y:S01]  /*74c0*/  LEA R84, P6, R93.reuse, R192, 0x1 ;  /* 0x000000c05d547211 */ /* 0x041fe200078c08ff */
[----:B------:R-:W-:Y:S01]  /*74d0*/  VIADD R95, R93, UR4 ;  /* 0x000000045d5f7c36 */ /* 0x000fe20008000000 */
[----:B-1----:R-:W-:-:S03]  /*74e0*/  PRMT R87, R46, 0x7632, R87 ;  /* 0x000076322e577816 */ /* 0x002fc60000000057 */
[----:B------:R-:W-:Y:S01]  /*74f0*/  VIADD R97, R95, UR4 ;  /* 0x000000045f617c36 */ /* 0x000fe20008000000 */
        /* <DEDUP_REMOVED lines=11> */
[----:B0-----:R-:W-:Y:S02]  /*75b0*/  PRMT R45, R47, 0x7632, R45 ;  /* 0x000076322f2d7816 */ /* 0x001fe4000000002d */
[----:B------:R-:W-:Y:S01]  /*75c0*/  LEA.HI.X.SX32 R87, R95, R194, 0x1, P6 ;  /* 0x000000c25f577211 */ /* 0x000fe200030f0eff */
[----:B-1----:R-:W-:-:S04]  /*75d0*/  VIADD R85, R97, UR4 ;  /* 0x0000000461557c36 */ /* 0x002fc80008000000 */
[----:B------:R0:W-:Y:S01]  /*75e0*/  @P1 STG.E.U16 desc[UR14][R86.64], R45 ;  /* 0x0000002d56001986 */ /* 0x0001e2000c10150e */
[-C--:B------:R-:W-:Y:S02]  /*75f0*/  LEA R46, P6, R85, R192.reuse, 0x1 ;  /* 0x000000c0552e7211 */ /* 0x080fe400078c08ff */
[----:B------:R-:W-:Y:S01]  /*7600*/  LEA R44, P1, R97, R192, 0x1 ;  /* 0x000000c0612c7211 */ /* 0x000fe200078208ff */
[----:B-----5:R1:W-:Y:S01]  /*7610*/  @P3 STG.E.U16 desc[UR14][R92.64], R48 ;  /* 0x000000305c003986 */ /* 0x0203e2000c10150e */
[C---:B------:R-:W-:Y:S01]  /*7620*/  LEA.HI.X.SX32 R47, R85.reuse, R194, 0x1, P6 ;  /* 0x000000c2552f7211 */ /* 0x040fe200030f0eff */
[----:B------:R-:W-:Y:S01]  /*7630*/  VIADD R85, R85, UR4 ;  /* 0x0000000455557c36 */ /* 0x000fe20008000000 */
[----:B------:R-:W-:Y:S01]  /*7640*/  ISETP.LT.AND P3, PT, R124, UR5, !P0 ;  /* 0x000000057c007c0c */ /* 0x000fe2000c761270 */
[----:B------:R-:W-:-:S03]  /*7650*/  ULDC UR5, c[0x0][0x22c] ;  /* 0x00008b0000057ab9 */ /* 0x000fc60000000800 */
[C---:B------:R-:W-:Y:S01]  /*7660*/  LEA R84, P6, R85.reuse, R192, 0x1 ;  /* 0x000000c055547211 */ /* 0x040fe200078c08ff */
[----:B0-----:R-:W-:Y:S01]  /*7670*/  VIADD R87, R85, UR4 ;  /* 0x0000000455577c36 */ /* 0x001fe20008000000 */
[-C--:B------:R-:W-:Y:S02]  /*7680*/  LEA.HI.X.SX32 R45, R97, R194.reuse, 0x1, P1 ;  /* 0x000000c2612d7211 */ /* 0x080fe400008f0eff */
[----:B------:R-:W-:Y:S02]  /*7690*/  LEA.HI.X.SX32 R85, R85, R194, 0x1, P6 ;  /* 0x000000c255557211 */ /* 0x000fe400030f0eff */
[----:B-1----:R-:W-:Y:S02]  /*76a0*/  PRMT R93, R48, 0x7632, R93 ;  /* 0x00007632305d7816 */ /* 0x002fe4000000005d */
[----:B------:R-:W-:Y:S01]  /*76b0*/  ISETP.LT.AND P1, PT, R126, UR6, !P0 ;  /* 0x000000067e007c0c */ /* 0x000fe2000c721270 */
[----:B------:R-:W-:Y:S02]  /*76c0*/  ULDC UR6, c[0x0][0x22c] ;  /* 0x00008b0000067ab9 */ /* 0x000fe40000000800 */
[----:B------:R0:W-:Y:S01]  /*76d0*/  @P4 STG.E.U16 desc[UR14][R44.64], R93 ;  /* 0x0000005d2c004986 */ /* 0x0001e2000c10150e */
[----:B------:R-:W-:Y:S01]  /*76e0*/  ISETP.LT.AND P4, PT, R122, UR5, !P0 ;  /* 0x000000057a007c0c */ /* 0x000fe2000c781270 */
[----:B------:R-:W-:-:S02]  /*76f0*/  ULDC UR5, c[0x0][0x22c] ;  /* 0x00008b0000057ab9 */ /* 0x000fc40000000800 */
[----:B------:R1:W-:Y:S01]  /*7700*/  @P2 STG.E.U16 desc[UR14][R46.64], R49 ;  /* 0x000000312e002986 */ /* 0x0003e2000c10150e */
[----:B------:R-:W-:Y:S01]  /*7710*/  ISETP.LT.AND P2, PT, R119, UR5, !P0 ;  /* 0x0000000577007c0c */ /* 0x000fe2000c741270 */
[----:B------:R-:W-:Y:S01]  /*7720*/  ULDC UR5, c[0x0][0x22c] ;  /* 0x00008b0000057ab9 */ /* 0x000fe20000000800 */
[C---:B0-----:R-:W-:Y:S01]  /*7730*/  VIADD R93, R87.reuse, UR4 ;  /* 0x00000004575d7c36 */ /* 0x041fe20008000000 */
[----:B------:R-:W-:Y:S02]  /*7740*/  LEA R44, P6, R87, R192, 0x1 ;  /* 0x000000c0572c7211 */ /* 0x000fe400078c08ff */
[----:B-1----:R-:W-:Y:S01]  /*7750*/  PRMT R47, R49, 0x7632, R47 ;  /* 0x00007632312f7816 */ /* 0x002fe2000000002f */
[----:B------:R-:W-:Y:S01]  /*7760*/  VIADD R49, R93, UR4 ;  /* 0x000000045d317c36 */ /* 0x000fe20008000000 */
[----:B------:R-:W-:Y:S02]  /*7770*/  LEA.HI.X.SX32 R45, R87, R194, 0x1, P6 ;  /* 0x000000c2572d7211 */ /* 0x000fe400030f0eff */
[----:B------:R-:W-:Y:S01]  /*7780*/  LEA R46, P6, R93, R192, 0x1 ;  /* 0x000000c05d2e7211 */ /* 0x000fe200078c08ff */
[----:B------:R-:W-:Y:S01]  /*7790*/  VIADD R87, R49, UR4 ;  /* 0x0000000431577c36 */ /* 0x000fe20008000000 */
[----:B------:R0:W-:Y:S01]  /*77a0*/  @P5 STG.E.U16 desc[UR14][R84.64], R47 ;  /* 0x0000002f54005986 */ /* 0x0001e2000c10150e */
[----:B------:R-:W-:Y:S01]  /*77b0*/  ISETP.LT.AND P5, PT, R123, UR5, !P0 ;  /* 0x000000057b007c0c */ /* 0x000fe2000c7a1270 */
[----:B------:R-:W-:-:S02]  /*77c0*/  ULDC UR5, c[0x0][0x22c] ;  /* 0x00008b0000057ab9 */ /* 0x000fc40000000800 */
[----:B------:R1:W-:Y:S01]  /*77d0*/  @P3 STG.E.U16 desc[UR14][R44.64], R50 ;  /* 0x000000322c003986 */ /* 0x0003e2000c10150e */
[----:B------:R-:W-:Y:S01]  /*77e0*/  ISETP.LT.AND P3, PT, R121, UR5, !P0 ;  /* 0x0000000579007c0c */ /* 0x000fe2000c761270 */
[----:B------:R-:W-:Y:S01]  /*77f0*/  ULDC UR5, c[0x0][0x22c] ;  /* 0x00008b0000057ab9 */ /* 0x000fe20000000800 */
[----:B0-----:R-:W-:Y:S01]  /*7800*/  LEA.HI.X.SX32 R47, R93, R194, 0x1, P6 ;  /* 0x000000c25d2f7211 */ /* 0x001fe200030f0eff */
[----:B------:R-:W-:Y:S01]  /*7810*/  VIADD R93, R87, UR4 ;  /* 0x00000004575d7c36 */ /* 0x000fe20008000000 */
[C---:B------:R-:W-:Y:S02]  /*7820*/  LEA R48, P6, R49.reuse, R192, 0x1 ;  /* 0x000000c031307211 */ /* 0x040fe400078c08ff */
[----:B-1----:R-:W-:Y:S02]  /*7830*/  PRMT R45, R50, 0x7632, R45 ;  /* 0x00007632322d7816 */ /* 0x002fe4000000002d */
[----:B------:R-:W-:Y:S02]  /*7840*/  LEA.HI.X.SX32 R49, R49, R194, 0x1, P6 ;  /* 0x000000c231317211 */ /* 0x000fe400030f0eff */
[-C--:B------:R-:W-:Y:S01]  /*7850*/  LEA R44, P6, R93, R192.reuse, 0x1 ;  /* 0x000000c05d2c7211 */ /* 0x080fe200078c08ff */
[----:B------:R0:W-:Y:S01]  /*7860*/  @P1 STG.E.U16 desc[UR14][R46.64], R45 ;  /* 0x0000002d2e001986 */ /* 0x0001e2000c10150e */
[----:B------:R-:W-:-:S03]  /*7870*/  LEA R84, P1, R87, R192, 0x1 ;  /* 0x000000c057547211 */ /* 0x000fc600078208ff */
[----:B------:R1:W-:Y:S01]  /*7880*/  @P4 STG.E.U16 desc[UR14][R48.64], R51 ;  /* 0x0000003330004986 */ /* 0x0003e2000c10150e */
[-C--:B------:R-:W-:Y:S02]  /*7890*/  LEA.HI.X.SX32 R85, R87, R194.reuse, 0x1, P1 ;  /* 0x000000c257557211 */ /* 0x080fe400008f0eff */
[----:B------:R-:W-:Y:S01]  /*78a0*/  ISETP.LT.AND P4, PT, R118, UR5, !P0 ;  /* 0x0000000576007c0c */ /* 0x000fe2000c781270 */
[----:B------:R-:W-:Y:S01]  /*78b0*/  ULDC UR5, c[0x0][0x22c] ;  /* 0x00008b0000057ab9 */ /* 0x000fe20000000800 */
        /* <DEDUP_REMOVED lines=11> */
[----:B------:R1:W-:Y:S01]  /*7970*/  @P5 STG.E.U16 desc[UR14][R44.64], R52 ;  /* 0x000000342c005986 */ /* 0x0003e2000c10150e */
        /* <DEDUP_REMOVED lines=12> */
[----:B------:R-:W-:-:S02]  /*7a40*/  LEA R50, P4, R85, R192, 0x1 ;  /* 0x000000c055327211 */ /* 0x000fc400078808ff */
[-C--:B0-----:R-:W-:Y:S02]  /*7a50*/  LEA.HI.X.SX32 R45, R51, R194.reuse, 0x1, P6 ;  /* 0x000000c2332d7211 */ /* 0x081fe400030f0eff */
[C---:B------:R-:W-:Y:S01]  /*7a60*/  LEA.HI.X.SX32 R51, R85.reuse, R194, 0x1, P4 ;  /* 0x000000c255337211 */ /* 0x040fe200020f0eff */
[----:B------:R-:W-:Y:S01]  /*7a70*/  VIADD R85, R85, UR4 ;  /* 0x0000000455557c36 */ /* 0x000fe20008000000 */
[----:B------:R-:W-:Y:S02]  /*7a80*/  PRMT R47, R53, 0x7632, R47 ;  /* 0x00007632352f7816 */ /* 0x000fe4000000002f */
[----:B------:R-:W-:Y:S01]  /*7a90*/  ISETP.LT.AND P4, PT, R116, UR5, !P0 ;  /* 0x0000000574007c0c */ /* 0x000fe2000c781270 */
[C---:B-1----:R-:W-:Y:S01]  /*7aa0*/  VIADD R53, R85.reuse, UR4 ;  /* 0x0000000455357c36 */ /* 0x042fe20008000000 */
[----:B------:R-:W-:Y:S01]  /*7ab0*/  ULDC UR5, c[0x0][0x22c] ;  /* 0x00008b0000057ab9 */ /* 0x000fe20000000800 */
[----:B------:R0:W-:Y:S01]  /*7ac0*/  @P1 STG.E.U16 desc[UR14][R44.64], R47 ;  /* 0x0000002f2c001986 */ /* 0x0001e2000c10150e */
[----:B------:R-:W-:-:S02]  /*7ad0*/  LEA R46, P1, R85, R192, 0x1 ;  /* 0x000000c0552e7211 */ /* 0x000fc400078208ff */
[C---:B------:R-:W-:Y:S01]  /*7ae0*/  LEA R48, P6, R53.reuse, R192, 0x1 ;  /* 0x000000c035307211 */ /* 0x040fe200078c08ff */
[----:B------:R1:W-:Y:S01]  /*7af0*/  @P2 STG.E.U16 desc[UR14][R50.64], R54 ;  /* 0x0000003632002986 */ /* 0x0003e2000c10150e */
[----:B------:R-:W-:Y:S01]  /*7b00*/  ISETP.LT.AND P2, PT, R112, UR5, !P0 ;  /* 0x0000000570007c0c */ /* 0x000fe2000c741270 */
[----:B------:R-:W-:Y:S01]  /*7b10*/  ULDC UR5, c[0x0][0x22c] ;  /* 0x00008b0000057ab9 */ /* 0x000fe20000000800 */
[CC--:B------:R-:W-:Y:S01]  /*7b20*/  LEA.HI.X.SX32 R49, R53.reuse, R194.reuse, 0x1, P6 ;  /* 0x000000c235317211 */ /* 0x0c0fe200030f0eff */
[----:B------:R-:W-:Y:S01]  /*7b30*/  VIADD R53, R53, UR4 ;  /* 0x0000000435357c36 */ /* 0x000fe20008000000 */
[----:B0-----:R-:W-:Y:S02]  /*7b40*/  PRMT R45, R54, 0x7632, R45 ;  /* 0x00007632362d7816 */ /* 0x001fe4000000002d */
[----:B------:R-:W-:Y:S02]  /*7b50*/  LEA.HI.X.SX32 R47, R85, R194, 0x1, P1 ;  /* 0x000000c2552f7211 */ /* 0x000fe400008f0eff */
[----:B------:R-:W-:-:S02]  /*7b60*/  LEA R44, P6, R53, R192, 0x1 ;  /* 0x000000c0352c7211 */ /* 0x000fc400078c08ff */
[----:B------:R-:W-:Y:S01]  /*7b70*/  ISETP.LT.AND P1, PT, R114, UR6, !P0 ;  /* 0x0000000672007c0c */ /* 0x000fe2000c721270 */
[----:B------:R0:W-:Y:S01]  /*7b80*/  @P5 STG.E.U16 desc[UR14][R46.64], R45 ;  /* 0x0000002d2e005986 */ /* 0x0001e2000c10150e */
[----:B------:R-:W-:Y:S01]  /*7b90*/  ISETP.LT.AND P5, PT, R43, UR5, !P0 ;  /* 0x000000052b007c0c */ /* 0x000fe2000c7a1270 */
[----:B------:R-:W-:Y:S01]  /*7ba0*/  VIADD R43, R53, UR4 ;  /* 0x00000004352b7c36 */ /* 0x000fe20008000000 */
[----:B------:R-:W-:Y:S01]  /*7bb0*/  ULDC UR5, c[0x0][0x22c] ;  /* 0x00008b0000057ab9 */ /* 0x000fe20000000800 */
[----:B------:R2:W-:Y:S01]  /*7bc0*/  @P3 STG.E.U16 desc[UR14][R48.64], R55 ;  /* 0x0000003730003986 */ /* 0x0005e2000c10150e */
[----:B------:R-:W-:Y:S01]  /*7bd0*/  ISETP.LT.AND P3, PT, R89, UR5, !P0 ;  /* 0x0000000559007c0c */ /* 0x000fe2000c761270 */
[----:B-1----:R-:W-:Y:S01]  /*7be0*/  VIADD R51, R43, UR4 ;  /* 0x000000042b337c36 */ /* 0x002fe20008000000 */
[----:B------:R-:W-:Y:S01]  /*7bf0*/  ULDC UR5, c[0x0][0x22c] ;  /* 0x00008b0000057ab9 */ /* 0x000fe20000000800 */
[----:B------:R-:W-:Y:S01]  /*7c00*/  ULDC UR6, c[0x0][0x22c] ;  /* 0x00008b0000067ab9 */ /* 0x000fe20000000800 */
[----:B0-----:R-:W-:-:S02]  /*7c10*/  LEA.HI.X.SX32 R45, R53, R194, 0x1, P6 ;  /* 0x000000c2352d7211 */ /* 0x001fc400030f0eff */
[----:B------:R-:W-:Y:S02]  /*7c20*/  LEA R46, P6, R43, R192, 0x1 ;  /* 0x000000c02b2e7211 */ /* 0x000fe400078c08ff */
[----:B--2---:R-:W-:Y:S02]  /*7c30*/  PRMT R49, R55, 0x7632, R49 ;  /* 0x0000763237317816 */ /* 0x004fe40000000031 */
[----:B------:R-:W-:Y:S01]  /*7c40*/  LEA.HI.X.SX32 R47, R43, R194, 0x1, P6 ;  /* 0x000000c22b2f7211 */ /* 0x000fe200030f0eff */
[C---:B------:R-:W-:Y:S01]  /*7c50*/  VIADD R43, R51.reuse, UR4 ;  /* 0x00000004332b7c36 */ /* 0x040fe20008000000 */
        /* <DEDUP_REMOVED lines=11> */
[C---:B------:R-:W-:Y:S01]  /*7d10*/  VIADD R53, R43.reuse, UR4 ;  /* 0x000000042b357c36 */ /* 0x040fe20008000000 */
[----:B------:R-:W-:Y:S01]  /*7d20*/  ULDC UR5, c[0x0][0x22c] ;  /* 0x00008b0000057ab9 */ /* 0x000fe20000000800 */
[----:B------:R0:W-:Y:S01]  /*7d30*/  @P1 STG.E.U16 desc[UR14][R48.64], R45 ;  /* 0x0000002d30001986 */ /* 0x0001e2000c10150e */
[----:B------:R-:W-:-:S02]  /*7d40*/  LEA R44, P1, R43, R192, 0x1 ;  /* 0x000000c02b2c7211 */ /* 0x000fc400078208ff */
[C---:B-1----:R-:W-:Y:S01]  /*7d50*/  LEA R46, P6, R53.reuse, R192, 0x1 ;  /* 0x000000c0352e7211 */ /* 0x042fe200078c08ff */
[----:B------:R-:W-:Y:S01]  /*7d60*/  @P5 STG.E.U16 desc[UR14][R50.64], R57 ;  /* 0x0000003932005986 */ /* 0x000fe2000c10150e */
        /* <DEDUP_REMOVED lines=10> */
[C---:B------:R-:W-:Y:S01]  /*7e10*/  VIADD R37, R53.reuse, UR4 ;  /* 0x0000000435257c36 */ /* 0x040fe20008000000 */
[----:B------:R-:W-:Y:S01]  /*7e20*/  ULDC UR5, c[0x0][0x22c] ;  /* 0x00008b0000057ab9 */ /* 0x000fe20000000800 */
[----:B------:R1:W-:Y:S01]  /*7e30*/  @P4 STG.E.U16 desc[UR14][R46.64], R58 ;  /* 0x0000003a2e004986 */ /* 0x0003e2000c10150e */
[----:B------:R-:W-:Y:S01]  /*7e40*/  LEA.HI.X.SX32 R43, R53, R194, 0x1, P6 ;  /* 0x000000c2352b7211 */ /* 0x000fe200030f0eff */
[----:B------:R-:W-:Y:S01]  /*7e50*/  ULDC UR6, c[0x0][0x22c] ;  /* 0x00008b0000067ab9 */ /* 0x000fe20000000800 */
[----:B------:R-:W-:Y:S01]  /*7e60*/  ISETP.LT.AND P4, PT, R39, UR5, !P0 ;  /* 0x0000000527007c0c */ /* 0x000fe2000c781270 */
[C---:B------:R-:W-:Y:S01]  /*7e70*/  VIADD R39, R37.reuse, UR4 ;  /* 0x0000000425277c36 */ /* 0x040fe20008000000 */
[----:B------:R-:W-:Y:S01]  /*7e80*/  ULDC UR5, c[0x0][0x22c] ;  /* 0x00008b0000057ab9 */ /* 0x000fe20000000800 */
[----:B0-----:R-:W-:-:S02]  /*7e90*/  LEA R44, P6, R37, R192, 0x1 ;  /* 0x000000c0252c7211 */ /* 0x001fc400078c08ff */
[----:B-1----:R-:W-:Y:S02]  /*7ea0*/  PRMT R47, R58, 0x7632, R47 ;  /* 0x000076323a2f7816 */ /* 0x002fe4000000002f */
[----:B------:R-:W-:Y:S01]  /*7eb0*/  LEA.HI.X.SX32 R45, R37, R194, 0x1, P6 ;  /* 0x000000c2252d7211 */ /* 0x000fe200030f0eff */
[C---:B------:R-:W-:Y:S01]  /*7ec0*/  VIADD R37, R39.reuse, UR4 ;  /* 0x0000000427257c36 */ /* 0x040fe20008000000 */
[-C--:B------:R-:W-:Y:S01]  /*7ed0*/  LEA R46, P6, R39, R192.reuse, 0x1 ;  /* 0x000000c0272e7211 */ /* 0x080fe200078c08ff */
[----:B------:R0:W-:Y:S01]  /*7ee0*/  @P2 STG.E.U16 desc[UR14][R42.64], R47 ;  /* 0x0000002f2a002986 */ /* 0x0001e2000c10150e */
[----:B------:R-:W-:Y:S01]  /*7ef0*/  ISETP.LT.AND P2, PT, R41, UR5, !P0 ;  /* 0x0000000529007c0c */ /* 0x000fe2000c741270 */
[----:B------:R-:W-:Y:S01]  /*7f00*/  ULDC UR5, c[0x0][0x22c] ;  /* 0x00008b0000057ab9 */ /* 0x000fe20000000800 */
[----:B------:R-:W-:Y:S01]  /*7f10*/  PRMT R41, R59, 0x7632, R41 ;  /* 0x000076323b297816 */ /* 0x000fe20000000029 */
        /* <DEDUP_REMOVED lines=8> */
[----:B-1----:R-:W-:-:S03]  /*7fa0*/  PRMT R44, R60, 0x7632, R44 ;  /* 0x000076323c2c7816 */ /* 0x002fc6000000002c */
[----:B------:R0:W-:Y:S01]  /*7fb0*/  @P1 STG.E.U16 desc[UR14][R46.64], R41 ;  /* 0x000000292e001986 */ /* 0x0001e2000c10150e */
[-C--:B------:R-:W-:Y:S02]  /*7fc0*/  LEA R42, P6, R39, R192.reuse, 0x1 ;  /* 0x000000c0272a7211 */ /* 0x080fe400078c08ff */
[----:B------:R-:W-:Y:S01]  /*7fd0*/  LEA R40, P1, R37, R192, 0x1 ;  /* 0x000000c025287211 */ /* 0x000fe200078208ff */
[----:B------:R-:W-:Y:S01]  /*7fe0*/  @P3 STG.E.U16 desc[UR14][R48.64], R60 ;  /* 0x0000003c30003986 */ /* 0x000fe2000c10150e */
[CC--:B------:R-:W-:Y:S01]  /*7ff0*/  LEA.HI.X.SX32 R43, R39.reuse, R194.reuse, 0x1, P6 ;  /* 0x000000c2272b7211 */ /* 0x0c0fe200030f0eff */
[----:B------:R-:W-:Y:S01]  /*8000*/  VIADD R39, R39, UR4 ;  /* 0x0000000427277c36 */ /* 0x000fe20008000000 */
[----:B------:R-:W-:Y:S01]  /*8010*/  ISETP.LT.AND P3, PT, R38, UR6, !P0 ;  /* 0x0000000626007c0c */ /* 0x000fe2000c761270 */
[----:B------:R-:W-:Y:S02]  /*8020*/  ULDC UR6, c[0x0][0x22c] ;  /* 0x00008b0000067ab9 */ /* 0x000fe40000000800 */
[----:B------:R-:W-:Y:S01]  /*8030*/  VIADD R45, R39, UR4 ;  /* 0x00000004272d7c36 */ /* 0x000fe20008000000 */
[----:B0-----:R-:W-:-:S02]  /*8040*/  LEA.HI.X.SX32 R41, R37, R194, 0x1, P1 ;  /* 0x000000c225297211 */ /* 0x001fc400008f0eff */
[----:B------:R-:W-:Y:S01]  /*8050*/  ISETP.LT.AND P1, PT, R36, UR5, !P0 ;  /* 0x0000000524007c0c */ /* 0x000fe2000c721270 */
[----:B------:R-:W-:Y:S01]  /*8060*/  ULDC UR5, c[0x0][0x22c] ;  /* 0x00008b0000057ab9 */ /* 0x000fe20000000800 */
[C---:B------:R-:W-:Y:S01]  /*8070*/  LEA R36, P6, R39.reuse, R192, 0x1 ;  /* 0x000000c027247211 */ /* 0x040fe200078c08ff */
[----:B------:R0:W-:Y:S01]  /*8080*/  @P4 STG.E.U16 desc[UR14][R40.64], R44 ;  /* 0x0000002c28004986 */ /* 0x0001e2000c10150e */
[----:B------:R-:W-:Y:S01]  /*8090*/  ISETP.LT.AND P4, PT, R34, UR5, !P0 ;  /* 0x0000000522007c0c */ /* 0x000fe2000c781270 */
[----:B------:R-:W-:Y:S01]  /*80a0*/  ULDC UR5, c[0x0][0x22c] ;  /* 0x00008b0000057ab9 */ /* 0x000fe20000000800 */
[----:B------:R-:W-:Y:S01]  /*80b0*/  LEA.HI.X.SX32 R37, R39, R194, 0x1, P6 ;  /* 0x000000c227257211 */ /* 0x000fe200030f0eff */
[----:B------:R1:W-:Y:S01]  /*80c0*/  @P2 STG.E.U16 desc[UR14][R42.64], R61 ;  /* 0x0000003d2a002986 */ /* 0x0003e2000c10150e */
[----:B------:R-:W-:Y:S01]  /*80d0*/  ISETP.LT.AND P2, PT, R31, UR5, !P0 ;  /* 0x000000051f007c0c */ /* 0x000fe2000c741270 */
[C---:B------:R-:W-:Y:S01]  /*80e0*/  VIADD R31, R45.reuse, UR4 ;  /* 0x000000042d1f7c36 */ /* 0x040fe20008000000 */
[----:B------:R-:W-:Y:S01]  /*80f0*/  LEA R38, P6, R45, R192, 0x1 ;  /* 0x000000c02d267211 */ /* 0x000fe200078c08ff */
[----:B------:R-:W-:-:S03]  /*8100*/  ULDC UR5, c[0x0][0x22c] ;  /* 0x00008b0000057ab9 */ /* 0x000fc60000000800 */
[----:B------:R-:W-:Y:S02]  /*8110*/  LEA.HI.X.SX32 R39, R45, R194, 0x1, P6 ;  /* 0x000000c22d277211 */ /* 0x000fe400030f0eff */
[----:B0-----:R-:W-:Y:S02]  /*8120*/  PRMT R41, R61, 0x7632, R41 ;  /* 0x000076323d297816 */ /* 0x001fe40000000029 */
[C---:B------:R-:W-:Y:S01]  /*8130*/  LEA R34, P6, R31.reuse, R192, 0x1 ;  /* 0x000000c01f227211 */ /* 0x040fe200078c08ff */
[----:B-1----:R-:W-:Y:S02]  /*8140*/  VIADD R43, R31, UR4 ;  /* 0x000000041f2b7c36 */ /* 0x002fe40008000000 */
[----:B------:R0:W-:Y:S01]  /*8150*/  @P5 STG.E.U16 desc[UR14][R36.64], R41 ;  /* 0x0000002924005986 */ /* 0x0001e2000c10150e */
[----:B------:R-:W-:Y:S01]  /*8160*/  ISETP.LT.AND P5, PT, R35, UR5, !P0 ;  /* 0x0000000523007c0c */ /* 0x000fe2000c7a1270 */
[----:B------:R-:W-:Y:S01]  /*8170*/  ULDC UR5, c[0x0][0x22c] ;  /* 0x00008b0000057ab9 */ /* 0x000fe20000000800 */
[----:B------:R-:W-:Y:S01]  /*8180*/  LEA.HI.X.SX32 R35, R31, R194, 0x1, P6 ;  /* 0x000000c21f237211 */ /* 0x000fe200030f0eff */
[----:B------:R-:W-:Y:S01]  /*8190*/  @P1 STG.E.U16 desc[UR14][R38.64], R62 ;  /* 0x0000003e26001986 */ /* 0x000fe2000c10150e */
[----:B------:R-:W-:-:S02]  /*81a0*/  LEA R40, P6, R43, R192, 0x1 ;  /* 0x000000c02b287211 */ /* 0x000fc400078c08ff */
[----:B------:R-:W-:Y:S02]  /*81b0*/  PRMT R31, R62, 0x7632, R31 ;  /* 0x000076323e1f7816 */ /* 0x000fe4000000001f */
[----:B------:R-:W-:Y:S01]  /*81c0*/  ISETP.LT.AND P1, PT, R33, UR5, !P0 ;  /* 0x0000000521007c0c */ /* 0x000fe2000c721270 */
[----:B------:R-:W-:Y:S01]  /*81d0*/  ULDC UR5, c[0x0][0x22c] ;  /* 0x00008b0000057ab9 */ /* 0x000fe20000000800 */
[C---:B0-----:R-:W-:Y:S01]  /*81e0*/  LEA.HI.X.SX32 R41, R43.reuse, R194, 0x1, P6 ;  /* 0x000000c22b297211 */ /* 0x041fe200030f0eff */
[----:B------:R-:W-:Y:S01]  /*81f0*/  VIADD R43, R43, UR4 ;  /* 0x000000042b2b7c36 */ /* 0x000fe20008000000 */
[----:B------:R0:W-:Y:S01]  /*8200*/  @P3 STG.E.U16 desc[UR14][R34.64], R31 ;  /* 0x0000001f22003986 */ /* 0x0001e2000c10150e */
[----:B------:R-:W-:Y:S01]  /*8210*/  ISETP.LT.AND P3, PT, R32, UR5, !P0 ;  /* 0x0000000520007c0c */ /* 0x000fe2000c761270 */
[----:B------:R-:W-:Y:S01]  /*8220*/  ULDC UR5, c[0x0][0x22c] ;  /* 0x00008b0000057ab9 */ /* 0x000fe20000000800 */
[----:B------:R-:W-:Y:S01]  /*8230*/  PRMT R37, R63, 0x7632, R37 ;  /* 0x000076323f257816 */ /* 0x000fe20000000025 */
[----:B------:R-:W-:Y:S01]  /*8240*/  @P4 STG.E.U16 desc[UR14][R40.64], R63 ;  /* 0x0000003f28004986 */ /* 0x000fe2000c10150e */
[----:B------:R-:W-:-:S02]  /*8250*/  LEA R32, P6, R43, R192, 0x1 ;  /* 0x000000c02b207211 */ /* 0x000fc400078c08ff */
[----:B------:R-:W-:Y:S01]  /*8260*/  ISETP.LT.AND P4, PT, R29, UR5, !P0 ;  /* 0x000000051d007c0c */ /* 0x000fe2000c781270 */
[C---:B------:R-:W-:Y:S01]  /*8270*/  VIADD R29, R43.reuse, UR4 ;  /* 0x000000042b1d7c36 */ /* 0x040fe20008000000 */
[----:B------:R-:W-:Y:S01]  /*8280*/  LEA.HI.X.SX32 R33, R43, R194, 0x1, P6 ;  /* 0x000000c22b217211 */ /* 0x000fe200030f0eff */
[----:B------:R-:W-:Y:S01]  /*8290*/  ULDC UR4, c[0x0][0x248] ;  /* 0x0000920000047ab9 */ /* 0x000fe20000000800 */
[----:B------:R-:W-:Y:S01]  /*82a0*/  ULDC UR5, c[0x0][0x22c] ;  /* 0x00008b0000057ab9 */ /* 0x000fe20000000800 */
[C---:B0-----:R-:W-:Y:S01]  /*82b0*/  VIADD R31, R29.reuse, UR4 ;  /* 0x000000041d1f7c36 */ /* 0x041fe20008000000 */
[C---:B------:R-:W-:Y:S01]  /*82c0*/  LEA R34, P6, R29.reuse, R192, 0x1 ;  /* 0x000000c01d227211 */ /* 0x040fe200078c08ff */
[----:B------:R0:W-:Y:S01]  /*82d0*/  @P2 STG.E.U16 desc[UR14][R32.64], R37 ;  /* 0x0000002520002986 */ /* 0x0001e2000c10150e */
[----:B------:R-:W-:Y:S01]  /*82e0*/  ULDC UR4, c[0x0][0x248] ;  /* 0x0000920000047ab9 */ /* 0x000fe20000000800 */
[----:B------:R-:W-:Y:S01]  /*82f0*/  ISETP.LT.AND P2, PT, R30, UR5, !P0 ;  /* 0x000000051e007c0c */ /* 0x000fe2000c741270 */
[----:B------:R-:W-:Y:S01]  /*8300*/  ULDC UR5, c[0x0][0x22c] ;  /* 0x00008b0000057ab9 */ /* 0x000fe20000000800 */
[----:B------:R-:W-:Y:S01]  /*8310*/  LEA.HI.X.SX32 R35, R29, R194, 0x1, P6 ;  /* 0x000000c21d237211 */ /* 0x000fe200030f0eff */
[C---:B------:R-:W-:Y:S01]  /*8320*/  VIADD R29, R31.reuse, UR4 ;  /* 0x000000041f1d7c36 */ /* 0x040fe20008000000 */
[----:B------:R-:W-:Y:S01]  /*8330*/  LEA R30, P6, R31, R192, 0x1 ;  /* 0x000000c01f1e7211 */ /* 0x000fe200078c08ff */
[----:B------:R-:W-:-:S02]  /*8340*/  ULDC UR4, c[0x0][0x22c] ;  /* 0x00008b0000047ab9 */ /* 0x000fc40000000800 */
[----:B------:R-:W-:Y:S01]  /*8350*/  @P5 STG.E.U16 desc[UR14][R34.64], R64 ;  /* 0x0000004022005986 */ /* 0x000fe2000c10150e */
[----:B------:R-:W-:Y:S02]  /*8360*/  LEA.HI.X.SX32 R31, R31, R194, 0x1, P6 ;  /* 0x000000c21f1f7211 */ /* 0x000fe400030f0eff */
[----:B------:R-:W-:Y:S02]  /*8370*/  LEA R36, P6, R29, R192, 0x1 ;  /* 0x000000c01d247211 */ /* 0x000fe400078c08ff */
[----:B0-----:R-:W-:Y:S02]  /*8380*/  PRMT R33, R64, 0x7632, R33 ;  /* 0x0000763240217816 */ /* 0x001fe40000000021 */
[----:B------:R-:W-:Y:S01]  /*8390*/  ISETP.LT.AND P5, PT, R27, UR4, !P0 ;  /* 0x000000041b007c0c */ /* 0x000fe2000c7a1270 */
[----:B------:R-:W-:Y:S01]  /*83a0*/  ULDC UR4, c[0x0][0x248] ;  /* 0x0000920000047ab9 */ /* 0x000fe20000000800 */
[C---:B------:R-:W-:Y:S01]  /*83b0*/  LEA.HI.X.SX32 R37, R29.reuse, R194, 0x1, P6 ;  /* 0x000000c21d257211 */ /* 0x040fe200030f0eff */
[----:B------:R-:W-:Y:S01]  /*83c0*/  VIADD R29, R29, UR4 ;  /* 0x000000041d1d7c36 */ /* 0x000fe20008000000 */
[----:B------:R0:W-:Y:S01]  /*83d0*/  @P1 STG.E.U16 desc[UR14][R30.64], R33 ;  /* 0x000000211e001986 */ /* 0x0001e2000c10150e */
[----:B------:R-:W-:Y:S01]  /*83e0*/  ISETP.LT.AND P1, PT, R28, UR5, !P0 ;  /* 0x000000051c007c0c */ /* 0x000fe2000c721270 */
[----:B------:R-:W-:Y:S01]  /*83f0*/  ULDC UR5, c[0x0][0x22c] ;  /* 0x00008b0000057ab9 */ /* 0x000fe20000000800 */
[----:B------:R-:W-:Y:S01]  /*8400*/  ULDC UR4, c[0x0][0x248] ;  /* 0x0000920000047ab9 */ /* 0x000fe20000000800 */
[----:B------:R-:W-:Y:S01]  /*8410*/  @P3 STG.E.U16 desc[UR14][R36.64], R65 ;  /* 0x0000004124003986 */ /* 0x000fe2000c10150e */
[----:B------:R-:W-:-:S02]  /*8420*/  LEA R28, P6, R29, R192, 0x1 ;  /* 0x000000c01d1c7211 */ /* 0x000fc400078c08ff */
[----:B------:R-:W-:Y:S01]  /*8430*/  ISETP.LT.AND P3, PT, R25, UR5, !P0 ;  /* 0x0000000519007c0c */ /* 0x000fe2000c761270 */
[C---:B------:R-:W-:Y:S01]  /*8440*/  VIADD R25, R29.reuse, UR4 ;  /* 0x000000041d197c36 */ /* 0x040fe20008000000 */
[----:B------:R-:W-:Y:S01]  /*8450*/  LEA.HI.X.SX32 R29, R29, R194, 0x1, P6 ;  /* 0x000000c21d1d7211 */ /* 0x000fe200030f0eff */
[----:B------:R-:W-:Y:S01]  /*8460*/  ULDC UR4, c[0x0][0x248] ;  /* 0x0000920000047ab9 */ /* 0x000fe20000000800 */
[----:B------:R-:W-:Y:S01]  /*8470*/  ULDC UR5, c[0x0][0x22c] ;  /* 0x00008b0000057ab9 */ /* 0x000fe20000000800 */
[----:B0-----:R-:W-:Y:S01]  /*8480*/  PRMT R33, R65, 0x7632, R33 ;  /* 0x0000763241217816 */ /* 0x001fe20000000021 */
[C---:B------:R-:W-:Y:S01]  /*8490*/  VIADD R27, R25.reuse, UR4 ;  /* 0x00000004191b7c36 */ /* 0x040fe20008000000 */
[C---:B------:R-:W-:Y:S01]  /*84a0*/  LEA R30, P6, R25.reuse, R192, 0x1 ;  /* 0x000000c0191e7211 */ /* 0x040fe200078c08ff */
[----:B------:R-:W-:Y:S02]  /*84b0*/  ULDC UR4, c[0x0][0x248] ;  /* 0x0000920000047ab9 */ /* 0x000fe40000000800 */
[----:B------:R0:W-:Y:S01]  /*84c0*/  @P4 STG.E.U16 desc[UR14][R28.64], R33 ;  /* 0x000000211c004986 */ /* 0x0001e2000c10150e */
[----:B------:R-:W-:Y:S01]  /*84d0*/  LEA.HI.X.SX32 R31, R25, R194, 0x1, P6 ;  /* 0x000000c2191f7211 */ /* 0x000fe200030f0eff */
[C---:B------:R-:W-:Y:S01]  /*84e0*/  VIADD R25, R27.reuse, UR4 ;  /* 0x000000041b197c36 */ /* 0x040fe20008000000 */
[----:B------:R-:W-:Y:S01]  /*84f0*/  ISETP.LT.AND P4, PT, R26, UR5, !P0 ;  /* 0x000000051a007c0c */ /* 0x000fe2000c781270 */
[----:B------:R-:W-:Y:S01]  /*8500*/  ULDC UR4, c[0x0][0x22c] ;  /* 0x00008b0000047ab9 */ /* 0x000fe20000000800 */
[----:B------:R-:W-:Y:S01]  /*8510*/  LEA R26, P6, R27, R192, 0x1 ;  /* 0x000000c01b1a7211 */ /* 0x000fe200078c08ff */
[----:B------:R-:W-:Y:S01]  /*8520*/  @P2 STG.E.U16 desc[UR14][R30.64], R66 ;  /* 0x000000421e002986 */ /* 0x000fe2000c10150e */
[----:B------:R-:W-:Y:S01]  /*8530*/  ISETP.LT.AND P2, PT, R23, UR4, !P0 ;  /* 0x0000000417007c0c */ /* 0x000fe2000c741270 */
[----:B------:R-:W-:Y:S01]  /*8540*/  ULDC UR4, c[0x0][0x248] ;  /* 0x0000920000047ab9 */ /* 0x000fe20000000800 */
[----:B------:R-:W-:Y:S01]  /*8550*/  LEA.HI.X.SX32 R27, R27, R194, 0x1, P6 ;  /* 0x000000c21b1b7211 */ /* 0x000fe200030f0eff */
[----:B------:R-:W-:Y:S01]  /*8560*/  ULDC UR5, c[0x0][0x22c] ;  /* 0x00008b0000057ab9 */ /* 0x000fe20000000800 */
[----:B------:R-:W-:-:S02]  /*8570*/  LEA R32, P6, R25, R192, 0x1 ;  /* 0x000000c019207211 */ /* 0x000fc400078c08ff */
[----:B0-----:R-:W-:Y:S02]  /*8580*/  PRMT R29, R66, 0x7632, R29 ;  /* 0x00007632421d7816 */ /* 0x001fe4000000001d */
[C---:B------:R-:W-:Y:S01]  /*8590*/  LEA.HI.X.SX32 R33, R25.reuse, R194, 0x1, P6 ;  /* 0x000000c219217211 */ /* 0x040fe200030f0eff */
[----:B------:R-:W-:Y:S01]  /*85a0*/  VIADD R25, R25, UR4 ;  /* 0x0000000419197c36 */ /* 0x000fe20008000000 */
[----:B------:R-:W-:Y:S01]  /*85b0*/  ULDC UR4, c[0x0][0x248] ;  /* 0x0000920000047ab9 */ /* 0x000fe20000000800 */
[----:B------:R0:W-:Y:S01]  /*85c0*/  @P5 STG.E.U16 desc[UR14][R26.64], R29 ;  /* 0x0000001d1a005986 */ /* 0x0001e2000c10150e */
[----:B------:R-:W-:Y:S01]  /*85d0*/  ISETP.LT.AND P5, PT, R24, UR5, !P0 ;  /* 0x0000000518007c0c */ /* 0x000fe2000c7a1270 */
[----:B------:R-:W-:Y:S01]  /*85e0*/  ULDC UR5, c[0x0][0x22c] ;  /* 0x00008b0000057ab9 */ /* 0x000fe20000000800 */
[----:B------:R-:W-:Y:S01]  /*85f0*/  LEA R24, P6, R25, R192, 0x1 ;  /* 0x000000c019187211 */ /* 0x000fe200078c08ff */
[----:B------:R-:W-:Y:S01]  /*8600*/  @P1 STG.E.U16 desc[UR14][R32.64], R67 ;  /* 0x0000004320001986 */ /* 0x000fe2000c10150e */
[----:B------:R-:W-:Y:S01]  /*8610*/  ISETP.LT.AND P1, PT, R21, UR5, !P0 ;  /* 0x0000000515007c0c */ /* 0x000fe2000c721270 */
[C---:B------:R-:W-:Y:S01]  /*8620*/  VIADD R21, R25.reuse, UR4 ;  /* 0x0000000419157c36 */ /* 0x040fe20008000000 */
[----:B------:R-:W-:Y:S01]  /*8630*/  LEA.HI.X.SX32 R25, R25, R194, 0x1, P6 ;  /* 0x000000c219197211 */ /* 0x000fe200030f0eff */
[----:B------:R-:W-:Y:S01]  /*8640*/  ULDC UR4, c[0x0][0x248] ;  /* 0x0000920000047ab9 */ /* 0x000fe20000000800 */
[----:B------:R-:W-:Y:S01]  /*8650*/  ULDC UR5, c[0x0][0x22c] ;  /* 0x00008b0000057ab9 */ /* 0x000fe20000000800 */
[----:B------:R-:W-:Y:S01]  /*8660*/  VIADD R23, R21, UR4 ;  /* 0x0000000415177c36 */ /* 0x000fe20008000000 */
[----:B------:R-:W-:Y:S01]  /*8670*/  ULDC UR4, c[0x0][0x248] ;  /* 0x0000920000047ab9 */ /* 0x000fe20000000800 */
[----:B0-----:R-:W-:-:S02]  /*8680*/  PRMT R29, R67, 0x7632, R29 ;  /* 0x00007632431d7816 */ /* 0x001fc4000000001d */
[----:B------:R-:W-:-:S03]  /*8690*/  LEA R26, P6, R21, R192, 0x1 ;  /* 0x000000c0151a7211 */ /* 0x000fc600078c08ff */
        /* <DEDUP_REMOVED lines=118> */
[----:B0-----:R-:W-:Y:S01]  /*8e00*/  PRMT R13, R75, 0x7632, R13 ;  /* 0x000076324b0d7816 */ /* 0x001fe2000000000d */
[----:B------:R-:W0:Y:S01]  /*8e10*/  LDS.128 R16, [R193] ;  /* 0x00000000c1107984 */ /* 0x000e220000000c00 */
        /* <DEDUP_REMOVED lines=13> */
[----:B-1----:R-:W-:Y:S02]  /*8ef0*/  PRMT R9, R76, 0x7632, R9 ;  /* 0x000076324c097816 */ /* 0x002fe40000000009 */
[C---:B------:R-:W-:Y:S01]  /*8f00*/  LEA.HI.X.SX32 R13, R5.reuse, R194, 0x1, P6 ;  /* 0x000000c2050d7211 */ /* 0x040fe200030f0eff */
[----:B------:R-:W-:Y:S01]  /*8f10*/  VIADD R5, R5, UR4 ;  /* 0x0000000405057c36 */ /* 0x000fe20008000000 */
[----:B------:R-:W-:Y:S01]  /*8f20*/  ULDC UR4, c[0x0][0x248] ;  /* 0x0000920000047ab9 */ /* 0x000fe20000000800 */
[----:B------:R1:W-:Y:S01]  /*8f30*/  @P5 STG.E.U16 desc[UR14][R6.64], R9 ;  /* 0x0000000906005986 */ /* 0x0003e2000c10150e */
[----:B------:R-:W-:Y:S01]  /*8f40*/  ISETP.LT.AND P5, PT, R4, UR5, !P0 ;  /* 0x0000000504007c0c */ /* 0x000fe2000c7a1270 */
[C---:B------:R-:W-:Y:S01]  /*8f50*/  VIADD R3, R5.reuse, UR4 ;  /* 0x0000000405037c36 */ /* 0x040fe20008000000 */
[C---:B------:R-:W-:Y:S01]  /*8f60*/  LEA R4, P6, R5.reuse, R192, 0x1 ;  /* 0x000000c005047211 */ /* 0x040fe200078c08ff */
[----:B------:R-:W-:Y:S01]  /*8f70*/  ULDC UR5, c[0x0][0x22c] ;  /* 0x00008b0000057ab9 */ /* 0x000fe20000000800 */
[----:B------:R-:W-:Y:S01]  /*8f80*/  @P1 STG.E.U16 desc[UR14][R12.64], R77 ;  /* 0x0000004d0c001986 */ /* 0x000fe2000c10150e */
[----:B------:R-:W-:Y:S01]  /*8f90*/  ULDC UR4, c[0x0][0x248] ;  /* 0x0000920000047ab9 */ /* 0x000fe20000000800 */
[----:B------:R-:W-:Y:S01]  /*8fa0*/  ISETP.LT.AND P1, PT, R2, UR5, !P0 ;  /* 0x0000000502007c0c */ /* 0x000fe2000c721270 */
[----:B------:R-:W-:Y:S01]  /*8fb0*/  ULDC UR5, c[0x0][0x22c] ;  /* 0x00008b0000057ab9 */ /* 0x000fe20000000800 */
[----:B------:R-:W-:-:S02]  /*8fc0*/  LEA.HI.X.SX32 R5, R5, R194, 0x1, P6 ;  /* 0x000000c205057211 */ /* 0x000fc400030f0eff */
[C---:B------:R-:W-:Y:S01]  /*8fd0*/  LEA R2, P6, R3.reuse, R192, 0x1 ;  /* 0x000000c003027211 */ /* 0x040fe200078c08ff */
[----:B-1----:R-:W-:Y:S01]  /*8fe0*/  VIADD R9, R3, UR4 ;  /* 0x0000000403097c36 */ /* 0x002fe20008000000 */
[----:B------:R-:W-:Y:S01]  /*8ff0*/  PRMT R7, R77, 0x7632, R7 ;  /* 0x000076324d077816 */ /* 0x000fe20000000007 */
[----:B------:R-:W-:Y:S01]  /*9000*/  ULDC UR4, c[0x0][0x248] ;  /* 0x0000920000047ab9 */ /* 0x000fe20000000800 */
[----:B------:R-:W-:Y:S02]  /*9010*/  LEA.HI.X.SX32 R3, R3, R194, 0x1, P6 ;  /* 0x000000c203037211 */ /* 0x000fe400030f0eff */
[----:B------:R-:W-:Y:S01]  /*9020*/  LEA R6, P6, R9, R192, 0x1 ;  /* 0x000000c009067211 */ /* 0x000fe200078c08ff */
[----:B------:R1:W-:Y:S01]  /*9030*/  @P3 STG.E.U16 desc[UR14][R4.64], R7 ;  /* 0x0000000704003986 */ /* 0x0003e2000c10150e */
[----:B------:R-:W-:Y:S01]  /*9040*/  ISETP.LT.AND P3, PT, R164, UR5, !P0 ;  /* 0x00000005a4007c0c */ /* 0x000fe2000c761270 */
[----:B------:R-:W-:Y:S01]  /*9050*/  ULDC UR5, c[0x0][0x22c] ;  /* 0x00008b0000057ab9 */ /* 0x000fe20000000800 */
[----:B------:R-:W-:Y:S01]  /*9060*/  PRMT R10, R81, 0x7632, R10 ;  /* 0x00007632510a7816 */ /* 0x000fe2000000000a */
[----:B------:R2:W-:Y:S01]  /*9070*/  @P4 STG.E.U16 desc[UR14][R2.64], R78 ;  /* 0x0000004e02004986 */ /* 0x0005e2000c10150e */
[----:B------:R-:W-:Y:S01]  /*9080*/  ISETP.LT.AND P4, PT, R165, UR5, !P0 ;  /* 0x00000005a5007c0c */ /* 0x000fe2000c781270 */
[----:B------:R-:W-:Y:S01]  /*9090*/  ULDC UR5, c[0x0][0x22c] ;  /* 0x00008b0000057ab9 */ /* 0x000fe20000000800 */
[C---:B-1----:R-:W-:Y:S01]  /*90a0*/  LEA.HI.X.SX32 R7, R9.reuse, R194, 0x1, P6 ;  /* 0x000000c209077211 */ /* 0x042fe200030f0eff */
[----:B------:R-:W-:Y:S01]  /*90b0*/  VIADD R9, R9, UR4 ;  /* 0x0000000409097c36 */ /* 0x000fe20008000000 */
[----:B------:R-:W-:Y:S01]  /*90c0*/  PRMT R5, R78, 0x7632, R5 ;  /* 0x000076324e057816 */ /* 0x000fe20000000005 */
[----:B------:R-:W-:-:S02]  /*90d0*/  ULDC UR4, c[0x0][0x248] ;  /* 0x0000920000047ab9 */ /* 0x000fc40000000800 */
[C---:B--2---:R-:W-:Y:S01]  /*90e0*/  VIADD R3, R9.reuse, UR4 ;  /* 0x0000000409037c36 */ /* 0x044fe20008000000 */
[----:B------:R-:W-:Y:S01]  /*90f0*/  LEA R4, P6, R9, R192, 0x1 ;  /* 0x000000c009047211 */ /* 0x000fe200078c08ff */
[----:B------:R1:W-:Y:S01]  /*9100*/  @P2 STG.E.U16 desc[UR14][R6.64], R5 ;  /* 0x0000000506002986 */ /* 0x0003e2000c10150e */
[----:B------:R-:W-:Y:S01]  /*9110*/  ULDC UR4, c[0x0][0x248] ;  /* 0x0000920000047ab9 */ /* 0x000fe20000000800 */
[----:B------:R-:W-:Y:S01]  /*9120*/  ISETP.LT.AND P2, PT, R167, UR5, !P0 ;  /* 0x00000005a7007c0c */ /* 0x000fe2000c741270 */
[----:B------:R-:W-:Y:S01]  /*9130*/  ULDC UR5, c[0x0][0x22c] ;  /* 0x00008b0000057ab9 */ /* 0x000fe20000000800 */
[----:B-1----:R-:W-:Y:S01]  /*9140*/  LEA.HI.X.SX32 R5, R9, R194, 0x1, P6 ;  /* 0x000000c209057211 */ /* 0x002fe200030f0eff */
[C---:B------:R-:W-:Y:S01]  /*9150*/  VIADD R9, R3.reuse, UR4 ;  /* 0x0000000403097c36 */ /* 0x040fe20008000000 */
[----:B------:R-:W-:Y:S01]  /*9160*/  LEA R2, P6, R3, R192, 0x1 ;  /* 0x000000c003027211 */ /* 0x000fe200078c08ff */
[----:B------:R-:W-:Y:S01]  /*9170*/  ULDC UR4, c[0x0][0x22c] ;  /* 0x00008b0000047ab9 */ /* 0x000fe20000000800 */
[----:B------:R-:W-:Y:S01]  /*9180*/  PRMT R7, R79, 0x7632, R7 ;  /* 0x000076324f077816 */ /* 0x000fe20000000007 */
[----:B------:R-:W-:Y:S01]  /*9190*/  @P5 STG.E.U16 desc[UR14][R4.64], R79 ;  /* 0x0000004f04005986 */ /* 0x000fe2000c10150e */
[----:B------:R-:W-:-:S02]  /*91a0*/  LEA.HI.X.SX32 R3, R3, R194, 0x1, P6 ;  /* 0x000000c203037211 */ /* 0x000fc400030f0eff */
[----:B------:R-:W-:Y:S02]  /*91b0*/  LEA R6, P5, R9, R192, 0x1 ;  /* 0x000000c009067211 */ /* 0x000fe400078a08ff */
[----:B------:R-:W-:Y:S01]  /*91c0*/  ISETP.LT.AND P6, PT, R168, UR4, !P0 ;  /* 0x00000004a8007c0c */ /* 0x000fe2000c7c1270 */
[----:B------:R1:W-:Y:S01]  /*91d0*/  @P1 STG.E.U16 desc[UR14][R2.64], R7 ;  /* 0x0000000702001986 */ /* 0x0003e2000c10150e */
[----:B------:R-:W-:Y:S01]  /*91e0*/  ULDC UR4, c[0x0][0x248] ;  /* 0x0000920000047ab9 */ /* 0x000fe20000000800 */
[----:B------:R-:W-:Y:S01]  /*91f0*/  ISETP.LT.AND P1, PT, R169, UR5, !P0 ;  /* 0x00000005a9007c0c */ /* 0x000fe2000c721270 */
[----:B------:R-:W-:Y:S01]  /*9200*/  ULDC UR5, c[0x0][0x22c] ;  /* 0x00008b0000057ab9 */ /* 0x000fe20000000800 */
[C---:B-1----:R-:W-:Y:S01]  /*9210*/  LEA.HI.X.SX32 R7, R9.reuse, R194, 0x1, P5 ;  /* 0x000000c209077211 */ /* 0x042fe200028f0eff */
[----:B------:R-:W-:Y:S01]  /*9220*/  VIADD R9, R9, UR4 ;  /* 0x0000000409097c36 */ /* 0x000fe20008000000 */
[----:B------:R-:W-:Y:S01]  /*9230*/  ULDC UR4, c[0x0][0x248] ;  /* 0x0000920000047ab9 */ /* 0x000fe20000000800 */
[----:B------:R-:W-:-:S02]  /*9240*/  PRMT R3, R80, 0x7632, R3 ;  /* 0x0000763250037816 */ /* 0x000fc40000000003 */
[----:B------:R-:W-:Y:S01]  /*9250*/  @P3 STG.E.U16 desc[UR14][R6.64], R80 ;  /* 0x0000005006003986 */ /* 0x000fe2000c10150e */
[C---:B------:R-:W-:Y:S01]  /*9260*/  LEA R4, P3, R9.reuse, R192, 0x1 ;  /* 0x000000c009047211 */ /* 0x040fe200078608ff */
[----:B------:R-:W-:Y:S01]  /*9270*/  VIADD R11, R9, UR4 ;  /* 0x00000004090b7c36 */ /* 0x000fe20008000000 */
[----:B------:R-:W-:Y:S01]  /*9280*/  ULDC UR4, c[0x0][0x22c] ;  /* 0x00008b0000047ab9 */ /* 0x000fe20000000800 */
[----:B------:R-:W-:Y:S01]  /*9290*/  ISETP.LT.AND P5, PT, R175, UR5, !P0 ;  /* 0x00000005af007c0c */ /* 0x000fe2000c7a1270 */
[----:B------:R-:W-:Y:S01]  /*92a0*/  ULDC UR5, c[0x0][0x22c] ;  /* 0x00008b0000057ab9 */ /* 0x000fe20000000800 */
[----:B------:R-:W-:Y:S02]  /*92b0*/  LEA.HI.X.SX32 R5, R9, R194, 0x1, P3 ;  /* 0x000000c209057211 */ /* 0x000fe400018f0eff */
[----:B------:R-:W-:-:S03]  /*92c0*/  LEA R2, P3, R11, R192, 0x1 ;  /* 0x000000c00b027211 */ /* 0x000fc600078608ff */
[----:B------:R1:W-:Y:S01]  /*92d0*/  @P4 STG.E.U16 desc[UR14][R4.64], R3 ;  /* 0x0000000304004986 */ /* 0x0003e2000c10150e */
[----:B------:R-:W-:Y:S01]  /*92e0*/  ISETP.LT.AND P4, PT, R176, UR4, !P0 ;  /* 0x00000004b0007c0c */ /* 0x000fe2000c781270 */
[----:B------:R-:W-:Y:S01]  /*92f0*/  ULDC UR4, c[0x0][0x248] ;  /* 0x0000920000047ab9 */ /* 0x000fe20000000800 */
[C---:B-1----:R-:W-:Y:S01]  /*9300*/  LEA.HI.X.SX32 R3, R11.reuse, R194, 0x1, P3 ;  /* 0x000000c20b037211 */ /* 0x042fe200018f0eff */
[----:B------:R-:W-:Y:S01]  /*9310*/  VIADD R11, R11, UR4 ;  /* 0x000000040b0b7c36 */ /* 0x000fe20008000000 */
[----:B------:R-:W-:Y:S01]  /*9320*/  ULDC UR4, c[0x0][0x248] ;  /* 0x0000920000047ab9 */ /* 0x000fe20000000800 */
[----:B------:R-:W-:Y:S01]  /*9330*/  ISETP.LT.AND P3, PT, R178, UR5, !P0 ;  /* 0x00000005b2007c0c */ /* 0x000fe2000c761270 */
[----:B------:R-:W-:Y:S01]  /*9340*/  ULDC UR5, c[0x0][0x22c] ;  /* 0x00008b0000057ab9 */ /* 0x000fe20000000800 */
[----:B------:R1:W-:Y:S01]  /*9350*/  @P2 STG.E.U16 desc[UR14][R2.64], R81 ;  /* 0x0000005102002986 */ /* 0x0003e2000c10150e */
[C---:B------:R-:W-:Y:S01]  /*9360*/  LEA R6, P2, R11.reuse, R192, 0x1 ;  /* 0x000000c00b067211 */ /* 0x040fe200078408ff */
[----:B------:R-:W-:Y:S01]  /*9370*/  VIADD R5, R11, UR4 ;  /* 0x000000040b057c36 */ /* 0x000fe20008000000 */
[----:B------:R-:W-:-:S02]  /*9380*/  ULDC UR4, c[0x0][0x248] ;  /* 0x0000920000047ab9 */ /* 0x000fc40000000800 */
[----:B------:R-:W-:Y:S01]  /*9390*/  LEA.HI.X.SX32 R7, R11, R194, 0x1, P2 ;  /* 0x000000c20b077211 */ /* 0x000fe200010f0eff */
[C---:B------:R-:W-:Y:S01]  /*93a0*/  VIADD R9, R5.reuse, UR4 ;  /* 0x0000000405097c36 */ /* 0x040fe20008000000 */
[-C--:B------:R-:W-:Y:S01]  /*93b0*/  LEA R4, P2, R5, R192.reuse, 0x1 ;  /* 0x000000c005047211 */ /* 0x080fe200078408ff */
[----:B------:R-:W-:Y:S02]  /*93c0*/  ULDC UR4, c[0x0][0x248] ;  /* 0x0000920000047ab9 */ /* 0x000fe40000000800 */
[----:B------:R2:W-:Y:S01]  /*93d0*/  @P6 STG.E.U16 desc[UR14][R6.64], R10 ;  /* 0x0000000a06006986 */ /* 0x0005e2000c10150e */
[C---:B------:R-:W-:Y:S01]  /*93e0*/  VIADD R11, R9.reuse, UR4 ;  /* 0x00000004090b7c36 */ /* 0x040fe20008000000 */
[----:B-1----:R-:W-:Y:S01]  /*93f0*/  LEA R2, P6, R9, R192, 0x1 ;  /* 0x000000c009027211 */ /* 0x002fe200078c08ff */
[----:B------:R-:W-:Y:S01]  /*9400*/  ULDC UR4, c[0x0][0x22c] ;  /* 0x00008b0000047ab9 */ /* 0x000fe20000000800 */
[-C--:B------:R-:W-:Y:S02]  /*9410*/  LEA.HI.X.SX32 R5, R5, R194.reuse, 0x1, P2 ;  /* 0x000000c205057211 */ /* 0x080fe400010f0eff */
[----:B------:R-:W-:-:S02]  /*9420*/  LEA.HI.X.SX32 R3, R9, R194, 0x1, P6 ;  /* 0x000000c209037211 */ /* 0x000fc400030f0eff */
[C---:B------:R-:W-:Y:S01]  /*9430*/  LEA R8, P6, R11.reuse, R192, 0x1 ;  /* 0x000000c00b087211 */ /* 0x040fe200078c08ff */
[----:B------:R1:W-:Y:S01]  /*9440*/  @P1 STG.E.U16 desc[UR14][R4.64], R82 ;  /* 0x0000005204001986 */ /* 0x0003e2000c10150e */
[----:B------:R-:W-:Y:S01]  /*9450*/  ISETP.LT.AND P1, PT, R180, UR4, !P0 ;  /* 0x00000004b4007c0c */ /* 0x000fe2000c721270 */
[----:B------:R-:W-:Y:S01]  /*9460*/  ULDC UR4, c[0x0][0x248] ;  /* 0x0000920000047ab9 */ /* 0x000fe20000000800 */
[C---:B------:R-:W-:Y:S01]  /*9470*/  LEA.HI.X.SX32 R9, R11.reuse, R194, 0x1, P6 ;  /* 0x000000c20b097211 */ /* 0x040fe200030f0eff */
[----:B------:R-:W-:Y:S01]  /*9480*/  VIADD R11, R11, UR4 ;  /* 0x000000040b0b7c36 */ /* 0x000fe20008000000 */
[----:B------:R-:W-:Y:S01]  /*9490*/  ULDC UR4, c[0x0][0x248] ;  /* 0x0000920000047ab9 */ /* 0x000fe20000000800 */
[----:B------:R-:W-:Y:S01]  /*94a0*/  ISETP.LT.AND P2, PT, R179, UR5, !P0 ;  /* 0x00000005b3007c0c */ /* 0x000fe2000c741270 */
[----:B------:R-:W-:Y:S01]  /*94b0*/  ULDC UR5, c[0x0][0x22c] ;  /* 0x00008b0000057ab9 */ /* 0x000fe20000000800 */
[----:B--2---:R-:W-:Y:S01]  /*94c0*/  VIADD R7, R11, UR4 ;  /* 0x000000040b077c36 */ /* 0x004fe20008000000 */
[----:B------:R-:W-:Y:S01]  /*94d0*/  ULDC UR4, c[0x0][0x248] ;  /* 0x0000920000047ab9 */ /* 0x000fe20000000800 */
[----:B------:R-:W-:-:S02]  /*94e0*/  PRMT R10, R83, 0x7632, R10 ;  /* 0x00007632530a7816 */ /* 0x000fc4000000000a */
        /* <DEDUP_REMOVED lines=8> */
[----:B-1----:R-:W-:Y:S02]  /*9570*/  LEA.HI.X.SX32 R5, R11, R194, 0x1, P6 ;  /* 0x000000c20b057211 */ /* 0x002fe400030f0eff */
[C---:B------:R-:W-:Y:S01]  /*9580*/  LEA R2, P6, R7.reuse, R192, 0x1 ;  /* 0x000000c007027211 */ /* 0x040fe200078c08ff */
[----:B--2---:R-:W-:Y:S01]  /*9590*/  VIADD R9, R7, UR4 ;  /* 0x0000000407097c36 */ /* 0x004fe20008000000 */
[----:B------:R-:W-:-:S02]  /*95a0*/  ULDC UR4, c[0x0][0x248] ;  /* 0x0000920000047ab9 */ /* 0x000fc40000000800 */
[----:B------:R-:W-:Y:S01]  /*95b0*/  LEA.HI.X.SX32 R3, R7, R194, 0x1, P6 ;  /* 0x000000c207037211 */ /* 0x000fe200030f0eff */
[----:B------:R1:W-:Y:S01]  /*95c0*/  @P3 STG.E.U16 desc[UR14][R4.64], R10 ;  /* 0x0000000a04003986 */ /* 0x0003e2000c10150e */
[----:B------:R-:W-:Y:S01]  /*95d0*/  ISETP.LT.AND P3, PT, R188, UR5, !P0 ;  /* 0x00000005bc007c0c */ /* 0x000fe2000c761270 */
[----:B------:R-:W-:Y:S01]  /*95e0*/  ULDC UR5, c[0x0][0x22c] ;  /* 0x00008b0000057ab9 */ /* 0x000fe20000000800 */
[----:B------:R-:W-:Y:S01]  /*95f0*/  LEA R6, P6, R9, R192, 0x1 ;  /* 0x000000c009067211 */ /* 0x000fe200078c08ff */
[----:B0-----:R0:W-:Y:S01]  /*9600*/  @P2 STG.E.U16 desc[UR14][R2.64], R16 ;  /* 0x0000001002002986 */ /* 0x0011e2000c10150e */
[----:B------:R-:W-:Y:S01]  /*9610*/  ISETP.LT.AND P2, PT, R189, UR5, !P0 ;  /* 0x00000005bd007c0c */ /* 0x000fe2000c741270 */
[----:B------:R-:W-:Y:S01]  /*9620*/  ULDC UR5, c[0x0][0x248] ;  /* 0x0000920000057ab9 */ /* 0x000fe20000000800 */
[C---:B------:R-:W-:Y:S01]  /*9630*/  LEA.HI.X.SX32 R7, R9.reuse, R194, 0x1, P6 ;  /* 0x000000c209077211 */ /* 0x040fe200030f0eff */
[----:B------:R-:W-:Y:S01]  /*9640*/  VIADD R9, R9, UR4 ;  /* 0x0000000409097c36 */ /* 0x000fe20008000000 */
[----:B------:R-:W-:-:S03]  /*9650*/  ULDC UR4, c[0x0][0x248] ;  /* 0x0000920000047ab9 */ /* 0x000fc60000000800 */
[----:B-1----:R-:W-:Y:S01]  /*9660*/  VIADD R5, R9, UR4 ;  /* 0x0000000409057c36 */ /* 0x002fe20008000000 */
[----:B------:R-:W-:Y:S01]  /*9670*/  ULDC UR4, c[0x0][0x248] ;  /* 0x0000920000047ab9 */ /* 0x000fe20000000800 */
[----:B0-----:R-:W-:Y:S02]  /*9680*/  PRMT R3, R16, 0x7632, R3 ;  /* 0x0000763210037816 */ /* 0x001fe40000000003 */
[----:B------:R-:W-:Y:S01]  /*9690*/  VIADD R11, R5, UR4 ;  /* 0x00000004050b7c36 */ /* 0x000fe20008000000 */
[----:B------:R-:W-:Y:S02]  /*96a0*/  ULDC UR4, c[0x0][0x248] ;  /* 0x0000920000047ab9 */ /* 0x000fe40000000800 */
[----:B------:R0:W-:Y:S01]  /*96b0*/  @P1 STG.E.U16 desc[UR14][R6.64], R3 ;  /* 0x0000000306001986 */ /* 0x0001e2000c10150e */
[----:B------:R-:W-:-:S04]  /*96c0*/  LEA R2, P1, R9, R192, 0x1 ;  /* 0x000000c009027211 */ /* 0x000fc800078208ff */
[----:B0-----:R-:W-:Y:S01]  /*96d0*/  LEA.HI.X.SX32 R3, R9, R194, 0x1, P1 ;  /* 0x000000c209037211 */ /* 0x001fe200008f0eff */
[----:B------:R-:W-:Y:S01]  /*96e0*/  VIADD R9, R11, UR4 ;  /* 0x000000040b097c36 */ /* 0x000fe20008000000 */
[-C--:B------:R-:W-:Y:S01]  /*96f0*/  LEA R4, P1, R5, R192.reuse, 0x1 ;  /* 0x000000c005047211 */ /* 0x080fe200078208ff */
[----:B------:R-:W-:Y:S01]  /*9700*/  ULDC UR4, c[0x0][0x248] ;  /* 0x0000920000047ab9 */ /* 0x000fe20000000800 */
[----:B------:R-:W-:Y:S01]  /*9710*/  LEA R6, P6, R11, R192, 0x1 ;  /* 0x000000c00b067211 */ /* 0x000fe200078c08ff */
[----:B------:R-:W-:Y:S01]  /*9720*/  VIADD R13, R9, UR5 ;  /* 0x00000005090d7c36 */ /* 0x000fe20008000000 */
[-C--:B------:R-:W-:Y:S01]  /*9730*/  LEA.HI.X.SX32 R5, R5, R194.reuse, 0x1, P1 ;  /* 0x000000c205057211 */ /* 0x080fe200008f0eff */
[----:B------:R0:W-:Y:S01]  /*9740*/  @P5 STG.E.U16 desc[UR14][R2.64], R17 ;  /* 0x0000001102005986 */ /* 0x0001e2000c10150e */
[----:B------:R-:W-:Y:S01]  /*9750*/  LEA.HI.X.SX32 R7, R11, R194, 0x1, P6 ;  /* 0x000000c20b077211 */ /* 0x000fe200030f0eff */
[C---:B------:R-:W-:Y:S01]  /*9760*/  VIADD R15, R13.reuse, UR4 ;  /* 0x000000040d0f7c36 */ /* 0x040fe20008000000 */
[-C--:B------:R-:W-:Y:S01]  /*9770*/  LEA R10, P1, R13, R192.reuse, 0x1 ;  /* 0x000000c00d0a7211 */ /* 0x080fe200078208ff */
[----:B------:R-:W-:Y:S01]  /*9780*/  ULDC UR4, c[0x0][0x22c] ;  /* 0x00008b0000047ab9 */ /* 0x000fe20000000800 */
[----:B------:R-:W-:-:S02]  /*9790*/  LEA R8, P6, R9, R192, 0x1 ;  /* 0x000000c009087211 */ /* 0x000fc400078c08ff */
[-C--:B------:R-:W-:Y:S02]  /*97a0*/  LEA.HI.X.SX32 R11, R13, R194.reuse, 0x1, P1 ;  /* 0x000000c20d0b7211 */ /* 0x080fe400008f0eff */
[----:B------:R-:W-:Y:S02]  /*97b0*/  ISETP.LT.AND P1, PT, R0, UR4, !P0 ;  /* 0x0000000400007c0c */ /* 0x000fe4000c721270 */
[----:B------:R-:W-:Y:S02]  /*97c0*/  ISETP.LT.AND P0, PT, R190, UR6, !P0 ;  /* 0x00000006be007c0c */ /* 0x000fe4000c701270 */
[----:B------:R-:W-:Y:S02]  /*97d0*/  PRMT R0, R17, 0x7632, R0 ;  /* 0x0000763211007816 */ /* 0x000fe40000000000 */
[----:B------:R-:W-:Y:S02]  /*97e0*/  LEA.HI.X.SX32 R9, R9, R194, 0x1, P6 ;  /* 0x000000c209097211 */ /* 0x000fe400030f0eff */
[----:B0-----:R-:W-:Y:S01]  /*97f0*/  PRMT R3, R18, 0x7632, R3 ;  /* 0x0000763212037816 */ /* 0x001fe20000000003 */
[----:B------:R0:W-:Y:S01]  /*9800*/  @P4 STG.E.U16 desc[UR14][R4.64], R0 ;  /* 0x0000000004004986 */ /* 0x0001e2000c10150e */
[----:B------:R-:W-:-:S03]  /*9810*/  LEA R192, P6, R15, R192, 0x1 ;  /* 0x000000c00fc07211 */ /* 0x000fc600078c08ff */
[----:B------:R0:W-:Y:S01]  /*9820*/  @P3 STG.E.U16 desc[UR14][R6.64], R18 ;  /* 0x0000001206003986 */ /* 0x0001e2000c10150e */
[----:B------:R-:W-:-:S03]  /*9830*/  LEA.HI.X.SX32 R193, R15, R194, 0x1, P6 ;  /* 0x000000c20fc17211 */ /* 0x000fc600030f0eff */
[----:B------:R0:W-:Y:S04]  /*9840*/  @P2 STG.E.U16 desc[UR14][R8.64], R3 ;  /* 0x0000000308002986 */ /* 0x0001e8000c10150e */
[----:B------:R0:W-:Y:S01]  /*9850*/  @P1 STG.E.U16 desc[UR14][R10.64], R19 ;  /* 0x000000130a001986 */ /* 0x0001e2000c10150e */
[----:B------:R-:W-:Y:S05]  /*9860*/  @!P0 EXIT ;  /* 0x000000000000894d */ /* 0x000fea0003800000 */
[----:B------:R-:W-:-:S05]  /*9870*/  PRMT R96, R19, 0x7632, R96 ;  /* 0x0000763213607816 */ /* 0x000fca0000000060 */
[----:B------:R-:W-:Y:S01]  /*9880*/  STG.E.U16 desc[UR14][R192.64], R96 ;  /* 0x00000060c0007986 */ /* 0x000fe2000c10150e */
[----:B------:R-:W-:Y:S05]  /*9890*/  EXIT ;  /* 0x000000000000794d */ /* 0x000fea0003800000 */
.L_x_2:
[----:B------:R-:W-:-:S00]  /*98a0*/  BRA `(.L_x_2) ;  /* 0xfffffffc00fc7947 */ /* 0x000fc0000383ffff */
[----:B------:R-:W-:-:S00]  /*98b0*/  NOP ;  /* 0x0000000000007918 */ /* 0x000fc00000000000 */
        /* <DEDUP_REMOVED lines=12> */
.L_x_3:


//--------------------- .nv.shared.matmul_kernel  --------------------------
	.section	.nv.shared.matmul_kernel,"aw",@nobits
	.sectionflags	@""
	.align	16
	.zero		1024


//--------------------- .nv.shared.reserved.0     --------------------------
	.section	.nv.shared.reserved.0,"aw",@nobits
	.weak		__nv_reservedSMEM_offset_0_alias
	.size		__nv_reservedSMEM_offset_0_alias, 0, 0
	.other		__nv_reservedSMEM_offset_0_alias,@"STO_CUDA_RESERVED_SHARED STV_DEFAULT"
__nv_reservedSMEM_offset_0_alias:
	.zero		0


//--------------------- .nv.constant0.matmul_kernel --------------------------
	.section	.nv.constant0.matmul_kernel,"a",@progbits
	.sectionflags	@""
	.align	4
.nv.constant0.matmul_kernel:
	.zero		608


//--------------------- SYMBOLS --------------------------

	.type		.nv.reservedSmem.offset0,@object
	.size		.nv.reservedSmem.offset0,0x4
